	.target	sm_90a

	.elftype	@"ET_EXEC"


//--------------------- .note.nv.tkinfo           --------------------------
	.section	.note.nv.tkinfo,"",@"SHT_NOTE"
	.sectionflags	@"SHF_NOTE_NV_TKINFO"
	.tkinfo
        /*0018*/ 	.word	0x00000002
        /*0030*/ 	.string	""
        /*0030*/ 	.string	"ptxas"
        /*0030*/ 	.string	"Cuda compilation tools, release 13.0, V13.0.88"
        /*0030*/ 	.string	"Build cuda_13.0.r13.0/compiler.36424714_0"
        /*0030*/ 	.string	"-arch sm_90a -m 64 "



//--------------------- .note.nv.cuinfo           --------------------------
	.section	.note.nv.cuinfo,"",@"SHT_NOTE"
	.sectionflags	@"SHF_NOTE_NV_CUINFO"
        /*0018*/ 	.short	0x0002
        /*001a*/ 	.short	0x005a
        /*001c*/ 	.short	0x0082
	.zero		2


//--------------------- .nv.info                  --------------------------
	.section	.nv.info,"",@"SHT_CUDA_INFO"
	.align	4


	//----- nvinfo : EIATTR_REGCOUNT
	.align		4
        /*0000*/ 	.byte	0x04, 0x2f
        /*0002*/ 	.short	(.L_12 - .L_11)
	.align		4
.L_11:
        /*0004*/ 	.word	index@(_ZN7cutlass13device_kernelINS_4gemm6kernel13GemmUniversalIN4cute5tupleIJiiiiEEENS1_10collective13CollectiveMmaINS1_40MainloopSm90TmaGmmaWarpSpecializedSparseILi6ENS5_IJNS4_1CILi1EEENSA_ILi2EEESB_EEENS1_35KernelTmaWarpSpecializedCooperativeEEENS5_IJNSA_ILi128EEENSA_ILi64EEESG_EEENS_10bfloat16_tENS5_IJNS4_6LayoutINS5_IJiNS5_IJSC_iEEEiEEENS5_IJlNS5_IJSB_SC_EEElEEEEENSK_INS5_IJNS5_IJNS5_IJNSA_ILi8EEESC_NSA_ILi4EEEEEEiEEENS5_IJNS5_IJNSA_ILi16EEESC_SR_EEEiEEEiEEENS5_IJNS5_IJNS5_IJSG_SU_NSA_ILi2048EEEEEENSA_ILi8192EEEEEENS5_IJNS5_IJSB_NSA_ILi1024EEENSA_ILi32EEEEEElEEElEEEEEEEESJ_NS5_IJlSB_lEEENS4_8TiledMMAINS4_8MMA_AtomIJNS4_4SM904GMMA6SPARSE28GMMA_64x64x32_F32BF16BF16_SSILNS1D_5MajorE0ELS1G_0ELNS1D_7ScaleInE1ELS1H_1ELNS1D_9SparseSelE0EEEEEENSK_INS5_IJSC_SB_SB_EEENS5_IJSB_NSA_ILi0EEES1M_EEEEENS5_IJNS4_10UnderscoreES1P_S1P_EEEEENS4_23SM90_TMA_LOAD_MULTICASTENS4_14ComposedLayoutINS4_7SwizzleILi3ELi4ELi3EEENS4_25smem_sparse_ptr_flag_bitsILi2ELi16EEENSK_INS5_IJNS5_IJSB_SQ_EEENS5_IJSC_SH_EEEEEENS5_IJNS5_IJS1M_SG_EEESN_EEEEEEEvNS4_8identityENS4_13SM90_TMA_LOADENS1T_IS1V_NS4_18smem_ptr_flag_bitsILi16EEENSK_INS5_IJSQ_SH_EEENS5_IJSH_SB_EEEEEEEvS25_EENS_8epilogue10collective6detail29Sm90TmaWarpSpecializedAdapterINS2F_15DefaultEpilogueIfNS5_IJSB_llEEES2J_NS2E_6thread17LinearCombinationIfLi1EffLNS2K_9ScaleType4KindE0ELNS_15FloatRoundStyleE2EfEENS1_15EpilogueDefaultEEEEEvvEEEEvNT_6ParamsE)
        /*0008*/ 	.word	0x000000a8


	//----- nvinfo : EIATTR_FRAME_SIZE
	.align		4
.L_12:
        /*000c*/ 	.byte	0x04, 0x11
        /*000e*/ 	.short	(.L_14 - .L_13)
	.align		4
.L_13:
        /*0010*/ 	.word	index@(_ZN7cutlass13device_kernelINS_4gemm6kernel13GemmUniversalIN4cute5tupleIJiiiiEEENS1_10collective13CollectiveMmaINS1_40MainloopSm90TmaGmmaWarpSpecializedSparseILi6ENS5_IJNS4_1CILi1EEENSA_ILi2EEESB_EEENS1_35KernelTmaWarpSpecializedCooperativeEEENS5_IJNSA_ILi128EEENSA_ILi64EEESG_EEENS_10bfloat16_tENS5_IJNS4_6LayoutINS5_IJiNS5_IJSC_iEEEiEEENS5_IJlNS5_IJSB_SC_EEElEEEEENSK_INS5_IJNS5_IJNS5_IJNSA_ILi8EEESC_NSA_ILi4EEEEEEiEEENS5_IJNS5_IJNSA_ILi16EEESC_SR_EEEiEEEiEEENS5_IJNS5_IJNS5_IJSG_SU_NSA_ILi2048EEEEEENSA_ILi8192EEEEEENS5_IJNS5_IJSB_NSA_ILi1024EEENSA_ILi32EEEEEElEEElEEEEEEEESJ_NS5_IJlSB_lEEENS4_8TiledMMAINS4_8MMA_AtomIJNS4_4SM904GMMA6SPARSE28GMMA_64x64x32_F32BF16BF16_SSILNS1D_5MajorE0ELS1G_0ELNS1D_7ScaleInE1ELS1H_1ELNS1D_9SparseSelE0EEEEEENSK_INS5_IJSC_SB_SB_EEENS5_IJSB_NSA_ILi0EEES1M_EEEEENS5_IJNS4_10UnderscoreES1P_S1P_EEEEENS4_23SM90_TMA_LOAD_MULTICASTENS4_14ComposedLayoutINS4_7SwizzleILi3ELi4ELi3EEENS4_25smem_sparse_ptr_flag_bitsILi2ELi16EEENSK_INS5_IJNS5_IJSB_SQ_EEENS5_IJSC_SH_EEEEEENS5_IJNS5_IJS1M_SG_EEESN_EEEEEEEvNS4_8identityENS4_13SM90_TMA_LOADENS1T_IS1V_NS4_18smem_ptr_flag_bitsILi16EEENSK_INS5_IJSQ_SH_EEENS5_IJSH_SB_EEEEEEEvS25_EENS_8epilogue10collective6detail29Sm90TmaWarpSpecializedAdapterINS2F_15DefaultEpilogueIfNS5_IJSB_llEEES2J_NS2E_6thread17LinearCombinationIfLi1EffLNS2K_9ScaleType4KindE0ELNS_15FloatRoundStyleE2EfEENS1_15EpilogueDefaultEEEEEvvEEEEvNT_6ParamsE)
        /*0014*/ 	.word	0x00000000


	//----- nvinfo : EIATTR_MIN_STACK_SIZE
	.align		4
.L_14:
        /*0018*/ 	.byte	0x04, 0x12
        /*001a*/ 	.short	(.L_16 - .L_15)
	.align		4
.L_15:
        /*001c*/ 	.word	index@(_ZN7cutlass13device_kernelINS_4gemm6kernel13GemmUniversalIN4cute5tupleIJiiiiEEENS1_10collective13CollectiveMmaINS1_40MainloopSm90TmaGmmaWarpSpecializedSparseILi6ENS5_IJNS4_1CILi1EEENSA_ILi2EEESB_EEENS1_35KernelTmaWarpSpecializedCooperativeEEENS5_IJNSA_ILi128EEENSA_ILi64EEESG_EEENS_10bfloat16_tENS5_IJNS4_6LayoutINS5_IJiNS5_IJSC_iEEEiEEENS5_IJlNS5_IJSB_SC_EEElEEEEENSK_INS5_IJNS5_IJNS5_IJNSA_ILi8EEESC_NSA_ILi4EEEEEEiEEENS5_IJNS5_IJNSA_ILi16EEESC_SR_EEEiEEEiEEENS5_IJNS5_IJNS5_IJSG_SU_NSA_ILi2048EEEEEENSA_ILi8192EEEEEENS5_IJNS5_IJSB_NSA_ILi1024EEENSA_ILi32EEEEEElEEElEEEEEEEESJ_NS5_IJlSB_lEEENS4_8TiledMMAINS4_8MMA_AtomIJNS4_4SM904GMMA6SPARSE28GMMA_64x64x32_F32BF16BF16_SSILNS1D_5MajorE0ELS1G_0ELNS1D_7ScaleInE1ELS1H_1ELNS1D_9SparseSelE0EEEEEENSK_INS5_IJSC_SB_SB_EEENS5_IJSB_NSA_ILi0EEES1M_EEEEENS5_IJNS4_10UnderscoreES1P_S1P_EEEEENS4_23SM90_TMA_LOAD_MULTICASTENS4_14ComposedLayoutINS4_7SwizzleILi3ELi4ELi3EEENS4_25smem_sparse_ptr_flag_bitsILi2ELi16EEENSK_INS5_IJNS5_IJSB_SQ_EEENS5_IJSC_SH_EEEEEENS5_IJNS5_IJS1M_SG_EEESN_EEEEEEEvNS4_8identityENS4_13SM90_TMA_LOADENS1T_IS1V_NS4_18smem_ptr_flag_bitsILi16EEENSK_INS5_IJSQ_SH_EEENS5_IJSH_SB_EEEEEEEvS25_EENS_8epilogue10collective6detail29Sm90TmaWarpSpecializedAdapterINS2F_15DefaultEpilogueIfNS5_IJSB_llEEES2J_NS2E_6thread17LinearCombinationIfLi1EffLNS2K_9ScaleType4KindE0ELNS_15FloatRoundStyleE2EfEENS1_15EpilogueDefaultEEEEEvvEEEEvNT_6ParamsE)
        /*0020*/ 	.word	0x00000000
.L_16:


//--------------------- .nv.compat                --------------------------
	.section	.nv.compat,"",@"SHT_CUDA_COMPAT_INFO"
	.align	4
        /*0000*/ 	.byte	0x02, 0x09, 0x01, 0x00, 0x02, 0x02, 0x04, 0x00, 0x02, 0x05, 0x05, 0x00, 0x03, 0x07, 0x01, 0x01
        /*0010*/ 	.byte	0x02, 0x03, 0x01, 0x00, 0x02, 0x06, 0x01, 0x00, 0x04, 0x0b, 0x08, 0x00, 0x00, 0x00, 0x00, 0x00
        /*0020*/ 	.byte	0x00, 0x00, 0x00, 0x00


//--------------------- .nv.info._ZN7cutlass13device_kernelINS_4gemm6kernel13GemmUniversalIN4cute5tupleIJiiiiEEENS1_10collective13CollectiveMmaINS1_40MainloopSm90TmaGmmaWarpSpecializedSparseILi6ENS5_IJNS4_1CILi1EEENSA_ILi2EEESB_EEENS1_35KernelTmaWarpSpecializedCooperativeEEENS5_IJNSA_ILi128EEENSA_ILi64EEESG_EEENS_10bfloat16_tENS5_IJNS4_6LayoutINS5_IJiNS5_IJSC_iEEEiEEENS5_IJlNS5_IJSB_SC_EEElEEEEENSK_INS5_IJNS5_IJNS5_IJNSA_ILi8EEESC_NSA_ILi4EEEEEEiEEENS5_IJNS5_IJNSA_ILi16EEESC_SR_EEEiEEEiEEENS5_IJNS5_IJNS5_IJSG_SU_NSA_ILi2048EEEEEENSA_ILi8192EEEEEENS5_IJNS5_IJSB_NSA_ILi1024EEENSA_ILi32EEEEEElEEElEEEEEEEESJ_NS5_IJlSB_lEEENS4_8TiledMMAINS4_8MMA_AtomIJNS4_4SM904GMMA6SPARSE28GMMA_64x64x32_F32BF16BF16_SSILNS1D_5MajorE0ELS1G_0ELNS1D_7ScaleInE1ELS1H_1ELNS1D_9SparseSelE0EEEEEENSK_INS5_IJSC_SB_SB_EEENS5_IJSB_NSA_ILi0EEES1M_EEEEENS5_IJNS4_10UnderscoreES1P_S1P_EEEEENS4_23SM90_TMA_LOAD_MULTICASTENS4_14ComposedLayoutINS4_7SwizzleILi3ELi4ELi3EEENS4_25smem_sparse_ptr_flag_bitsILi2ELi16EEENSK_INS5_IJNS5_IJSB_SQ_EEENS5_IJSC_SH_EEEEEENS5_IJNS5_IJS1M_SG_EEESN_EEEEEEEvNS4_8identityENS4_13SM90_TMA_LOADENS1T_IS1V_NS4_18smem_ptr_flag_bitsILi16EEENSK_INS5_IJSQ_SH_EEENS5_IJSH_SB_EEEEEEEvS25_EENS_8epilogue10collective6detail29Sm90TmaWarpSpecializedAdapterINS2F_15DefaultEpilogueIfNS5_IJSB_llEEES2J_NS2E_6thread17LinearCombinationIfLi1EffLNS2K_9ScaleType4KindE0ELNS_15FloatRoundStyleE2EfEENS1_15EpilogueDefaultEEEEEvvEEEEvNT_6ParamsE --------------------------
	.section	.nv.info._ZN7cutlass13device_kernelINS_4gemm6kernel13GemmUniversalIN4cute5tupleIJiiiiEEENS1_10collective13CollectiveMmaINS1_40MainloopSm90TmaGmmaWarpSpecializedSparseILi6ENS5_IJNS4_1CILi1EEENSA_ILi2EEESB_EEENS1_35KernelTmaWarpSpecializedCooperativeEEENS5_IJNSA_ILi128EEENSA_ILi64EEESG_EEENS_10bfloat16_tENS5_IJNS4_6LayoutINS5_IJiNS5_IJSC_iEEEiEEENS5_IJlNS5_IJSB_SC_EEElEEEEENSK_INS5_IJNS5_IJNS5_IJNSA_ILi8EEESC_NSA_ILi4EEEEEEiEEENS5_IJNS5_IJNSA_ILi16EEESC_SR_EEEiEEEiEEENS5_IJNS5_IJNS5_IJSG_SU_NSA_ILi2048EEEEEENSA_ILi8192EEEEEENS5_IJNS5_IJSB_NSA_ILi1024EEENSA_ILi32EEEEEElEEElEEEEEEEESJ_NS5_IJlSB_lEEENS4_8TiledMMAINS4_8MMA_AtomIJNS4_4SM904GMMA6SPARSE28GMMA_64x64x32_F32BF16BF16_SSILNS1D_5MajorE0ELS1G_0ELNS1D_7ScaleInE1ELS1H_1ELNS1D_9SparseSelE0EEEEEENSK_INS5_IJSC_SB_SB_EEENS5_IJSB_NSA_ILi0EEES1M_EEEEENS5_IJNS4_10UnderscoreES1P_S1P_EEEEENS4_23SM90_TMA_LOAD_MULTICASTENS4_14ComposedLayoutINS4_7SwizzleILi3ELi4ELi3EEENS4_25smem_sparse_ptr_flag_bitsILi2ELi16EEENSK_INS5_IJNS5_IJSB_SQ_EEENS5_IJSC_SH_EEEEEENS5_IJNS5_IJS1M_SG_EEESN_EEEEEEEvNS4_8identityENS4_13SM90_TMA_LOADENS1T_IS1V_NS4_18smem_ptr_flag_bitsILi16EEENSK_INS5_IJSQ_SH_EEENS5_IJSH_SB_EEEEEEEvS25_EENS_8epilogue10collective6detail29Sm90TmaWarpSpecializedAdapterINS2F_15DefaultEpilogueIfNS5_IJSB_llEEES2J_NS2E_6thread17LinearCombinationIfLi1EffLNS2K_9ScaleType4KindE0ELNS_15FloatRoundStyleE2EfEENS1_15EpilogueDefaultEEEEEvvEEEEvNT_6ParamsE,"",@"SHT_CUDA_INFO"
	.sectionflags	@""
	.align	4


	//----- nvinfo : EIATTR_CUDA_API_VERSION
	.align		4
        /*0000*/ 	.byte	0x04, 0x37
        /*0002*/ 	.short	(.L_18 - .L_17)
.L_17:
        /*0004*/ 	.word	0x00000082


	//----- nvinfo : EIATTR_KPARAM_INFO
	.align		4
.L_18:
        /*0008*/ 	.byte	0x04, 0x17
        /*000a*/ 	.short	(.L_20 - .L_19)
.L_19:
        /*000c*/ 	.word	0x00000000
        /*0010*/ 	.short	0x0000
        /*0012*/ 	.short	0x0070
        /*0014*/ 	.byte	0x00, 0xf0, 0x01, 0x14


	//----- nvinfo : EIATTR_SPARSE_MMA_MASK
	.align		4
.L_20:
        /*0018*/ 	.byte	0x03, 0x50
        /*001a*/ 	.short	0x0002


	//----- nvinfo : EIATTR_MAXREG_COUNT
	.align		4
        /*001c*/ 	.byte	0x03, 0x1b
        /*001e*/ 	.short	0x00a8


	//----- nvinfo : EIATTR_NUM_BARRIERS
	.align		4
        /*0020*/ 	.byte	0x02, 0x4c
        /*0022*/ 	.byte	0x01
	.zero		1


	//----- nvinfo : EIATTR_MERCURY_ISA_VERSION
	.align		4
        /*0024*/ 	.byte	0x03, 0x5f
        /*0026*/ 	.short	0x0101


	//----- nvinfo : EIATTR_INT_WARP_WIDE_INSTR_OFFSETS
	.align		4
        /*0028*/ 	.byte	0x04, 0x31
        /*002a*/ 	.short	(.L_22 - .L_21)


	//   ....[0]....
.L_21:
        /*002c*/ 	.word	0x000004b0


	//   ....[1]....
        /*0030*/ 	.word	0x000004d0


	//   ....[2]....
        /*0034*/ 	.word	0x000006a0


	//----- nvinfo : EIATTR_COOP_GROUP_MASK_REGIDS
	.align		4
.L_22:
        /*0038*/ 	.byte	0x04, 0x29
        /*003a*/ 	.short	(.L_24 - .L_23)


	//   ....[0]....
.L_23:
        /*003c*/ 	.word	0xffffffff


	//   ....[1]....
        /*0040*/ 	.word	0xffffffff


	//   ....[2]....
        /*0044*/ 	.word	0xffffffff


	//   ....[3]....
        /*0048*/ 	.word	0xffffffff


	//   ....[4]....
        /*004c*/ 	.word	0xffffffff


	//   ....[5]....
        /*0050*/ 	.word	0xffffffff


	//----- nvinfo : EIATTR_COOP_GROUP_INSTR_OFFSETS
	.align		4
.L_24:
        /*0054*/ 	.byte	0x04, 0x28
        /*0056*/ 	.short	(.L_26 - .L_25)


	//   ....[0]....
.L_25:
        /*0058*/ 	.word	0x00000060


	//   ....[1]....
        /*005c*/ 	.word	0x00000070


	//   ....[2]....
        /*0060*/ 	.word	0x00000160


	//   ....[3]....
        /*0064*/ 	.word	0x00000330


	//   ....[4]....
        /*0068*/ 	.word	0x000007e0


	//   ....[5]....
        /*006c*/ 	.word	0x00001260


	//----- nvinfo : EIATTR_REG_RECONFIG
	.align		4
.L_26:
        /*0070*/ 	.byte	0x01, 0x54
	.zero		2


	//----- nvinfo : EIATTR_MBARRIER_INSTR_OFFSETS
	.align		4
        /*0074*/ 	.byte	0x04, 0x39
        /*0076*/ 	.short	(.L_28 - .L_27)


	//   ....[0]....
.L_27:
        /*0078*/ 	.word	0x00000260
        /*007c*/ 	.word	0x000000ff
        /*0080*/ 	.word	0x00000000
        /*0084*/ 	.short	0x0100
        /*0086*/ 	.byte	0x08
	.zero		1


	//   ....[1]....
        /*0088*/ 	.word	0x00000270
        /*008c*/ 	.word	0x000000ff
        /*0090*/ 	.word	0x00000030
        /*0094*/ 	.short	0x0100
        /*0096*/ 	.byte	0x08
	.zero		1


	//   ....[2]....
        /*0098*/ 	.word	0x00000280
        /*009c*/ 	.word	0x000000ff
        /*00a0*/ 	.word	0x00000008
        /*00a4*/ 	.short	0x0100
        /*00a6*/ 	.byte	0x08
	.zero		1


	//   ....[3]....
        /*00a8*/ 	.word	0x00000290
        /*00ac*/ 	.word	0x000000ff
        /*00b0*/ 	.word	0x00000038
        /*00b4*/ 	.short	0x0100
        /*00b6*/ 	.byte	0x08
	.zero		1


	//   ....[4]....
        /*00b8*/ 	.word	0x000002a0
        /*00bc*/ 	.word	0x000000ff
        /*00c0*/ 	.word	0x00000010
        /*00c4*/ 	.short	0x0100
        /*00c6*/ 	.byte	0x08
	.zero		1


	//   ....[5]....
        /*00c8*/ 	.word	0x000002b0
        /*00cc*/ 	.word	0x000000ff
        /*00d0*/ 	.word	0x00000040
        /*00d4*/ 	.short	0x0100
        /*00d6*/ 	.byte	0x08
	.zero		1


	//   ....[6]....
        /*00d8*/ 	.word	0x000002c0
        /*00dc*/ 	.word	0x000000ff
        /*00e0*/ 	.word	0x00000018
        /*00e4*/ 	.short	0x0100
        /*00e6*/ 	.byte	0x08
	.zero		1


	//   ....[7]....
        /*00e8*/ 	.word	0x000002d0
        /*00ec*/ 	.word	0x000000ff
        /*00f0*/ 	.word	0x00000048
        /*00f4*/ 	.short	0x0100
        /*00f6*/ 	.byte	0x08
	.zero		1


	//   ....[8]....
        /*00f8*/ 	.word	0x000002e0
        /*00fc*/ 	.word	0x000000ff
        /*0100*/ 	.word	0x00000020
        /*0104*/ 	.short	0x0100
        /*0106*/ 	.byte	0x08
	.zero		1


	//   ....[9]....
        /*0108*/ 	.word	0x000002f0
        /*010c*/ 	.word	0x000000ff
        /*0110*/ 	.word	0x00000050
        /*0114*/ 	.short	0x0100
        /*0116*/ 	.byte	0x08
	.zero		1


	//   ....[10]....
        /*0118*/ 	.word	0x00000300
        /*011c*/ 	.word	0x000000ff
        /*0120*/ 	.word	0x00000028
        /*0124*/ 	.short	0x0100
        /*0126*/ 	.byte	0x08
	.zero		1


	//   ....[11]....
        /*0128*/ 	.word	0x00000310
        /*012c*/ 	.word	0x000000ff
        /*0130*/ 	.word	0x00000058
        /*0134*/ 	.short	0x0100
        /*0136*/ 	.byte	0x08
	.zero		1


	//   ....[12]....
        /*0138*/ 	.word	0x00000720
        /*013c*/ 	.word	0x000000ff
        /*0140*/ 	.word	0x00000070
        /*0144*/ 	.short	0x0100
        /*0146*/ 	.byte	0x06
	.zero		1


	//   ....[13]....
        /*0148*/ 	.word	0x00000790
        /*014c*/ 	.word	0x000000ff
        /*0150*/ 	.word	0x00000078
        /*0154*/ 	.short	0x0100
        /*0156*/ 	.byte	0x06
	.zero		1


	//   ....[14]....
        /*0158*/ 	.word	0x000014a0
        /*015c*/ 	.word	0x000000ff
        /*0160*/ 	.word	0x00000000
        /*0164*/ 	.short	0x010a
        /*0166*/ 	.byte	0x08
	.zero		1


	//   ....[15]....
        /*0168*/ 	.word	0x00001570
        /*016c*/ 	.word	0x000000ff
        /*0170*/ 	.word	0x00000000
        /*0174*/ 	.short	0x010a
        /*0176*/ 	.byte	0x08
	.zero		1


	//   ....[16]....
        /*0178*/ 	.word	0x000017d0
        /*017c*/ 	.word	0x00000010
        /*0180*/ 	.word	0x00000000
        /*0184*/ 	.short	0x0101
        /*0186*/ 	.byte	0x3f
	.zero		1


	//   ....[17]....
        /*0188*/ 	.word	0x000051e0
        /*018c*/ 	.word	0x00000018
        /*0190*/ 	.word	0x00000030
        /*0194*/ 	.short	0x010a
        /*0196*/ 	.byte	0x3f
	.zero		1


	//   ....[18]....
        /*0198*/ 	.word	0x00005690
        /*019c*/ 	.word	0x00000008
        /*01a0*/ 	.word	0x00000078
        /*01a4*/ 	.short	0x0101
        /*01a6*/ 	.byte	0x3f
	.zero		1


	//   ....[19]....
        /*01a8*/ 	.word	0x00005db0
        /*01ac*/ 	.word	0x00000007
        /*01b0*/ 	.word	0x00000000
        /*01b4*/ 	.short	0x010a
        /*01b6*/ 	.byte	0x3f
	.zero		1


	//   ....[20]....
        /*01b8*/ 	.word	0x00005e30
        /*01bc*/ 	.word	0x00000006
        /*01c0*/ 	.word	0x00000000
        /*01c4*/ 	.short	0x010a
        /*01c6*/ 	.byte	0x3f
	.zero		1


	//   ....[21]....
        /*01c8*/ 	.word	0x00005ec0
        /*01cc*/ 	.word	0x00000007
        /*01d0*/ 	.word	0x00000000
        /*01d4*/ 	.short	0x010a
        /*01d6*/ 	.byte	0x3f
	.zero		1


	//   ....[22]....
        /*01d8*/ 	.word	0x00005f50
        /*01dc*/ 	.word	0x00000006
        /*01e0*/ 	.word	0x00000000
        /*01e4*/ 	.short	0x010a
        /*01e6*/ 	.byte	0x3f
	.zero		1


	//   ....[23]....
        /*01e8*/ 	.word	0x00005fe0
        /*01ec*/ 	.word	0x00000007
        /*01f0*/ 	.word	0x00000000
        /*01f4*/ 	.short	0x010a
        /*01f6*/ 	.byte	0x3f
	.zero		1


	//   ....[24]....
        /*01f8*/ 	.word	0x00006070
        /*01fc*/ 	.word	0x00000005
        /*0200*/ 	.word	0x00000000
        /*0204*/ 	.short	0x010a
        /*0206*/ 	.byte	0x3f
	.zero		1


	//   ....[25]....
        /*0208*/ 	.word	0x000060e0
        /*020c*/ 	.word	0x00000010
        /*0210*/ 	.word	0x00000000
        /*0214*/ 	.short	0x010a
        /*0216*/ 	.byte	0x3f
	.zero		1


	//   ....[26]....
        /*0218*/ 	.word	0x000061b0
        /*021c*/ 	.word	0x00000018
        /*0220*/ 	.word	0x00000030
        /*0224*/ 	.short	0x010a
        /*0226*/ 	.byte	0x3f
	.zero		1


	//   ....[27]....
        /*0228*/ 	.word	0x00006280
        /*022c*/ 	.word	0x00000007
        /*0230*/ 	.word	0x00000000
        /*0234*/ 	.short	0x010a
        /*0236*/ 	.byte	0x3f
	.zero		1


	//   ....[28]....
        /*0238*/ 	.word	0x000062d0
        /*023c*/ 	.word	0x00000006
        /*0240*/ 	.word	0x00000000
        /*0244*/ 	.short	0x010a
        /*0246*/ 	.byte	0x3f
	.zero		1


	//   ....[29]....
        /*0248*/ 	.word	0x00006320
        /*024c*/ 	.word	0x00000007
        /*0250*/ 	.word	0x00000000
        /*0254*/ 	.short	0x010a
        /*0256*/ 	.byte	0x3f
	.zero		1


	//   ....[30]....
        /*0258*/ 	.word	0x00006370
        /*025c*/ 	.word	0x00000006
        /*0260*/ 	.word	0x00000000
        /*0264*/ 	.short	0x010a
        /*0266*/ 	.byte	0x3f
	.zero		1


	//   ....[31]....
        /*0268*/ 	.word	0x000063c0
        /*026c*/ 	.word	0x00000007
        /*0270*/ 	.word	0x00000000
        /*0274*/ 	.short	0x010a
        /*0276*/ 	.byte	0x3f
	.zero		1


	//----- nvinfo : EIATTR_NUM_MBARRIERS
	.align		4
.L_28:
        /*0278*/ 	.byte	0x03, 0x38
        /*027a*/ 	.short	0x000e


	//----- nvinfo : EIATTR_EXIT_INSTR_OFFSETS
	.align		4
        /*027c*/ 	.byte	0x04, 0x1c
        /*027e*/ 	.short	(.L_30 - .L_29)


	//   ....[0]....
.L_29:
        /*0280*/ 	.word	0x00000940


	//   ....[1]....
        /*0284*/ 	.word	0x00001130


	//   ....[2]....
        /*0288*/ 	.word	0x00004890


	//   ....[3]....
        /*028c*/ 	.word	0x00004de0


	//   ....[4]....
        /*0290*/ 	.word	0x000060c0


	//----- nvinfo : EIATTR_MAX_THREADS
	.align		4
.L_30:
        /*0294*/ 	.byte	0x04, 0x05
        /*0296*/ 	.short	(.L_32 - .L_31)
.L_31:
        /*0298*/ 	.word	0x00000180
        /*029c*/ 	.word	0x00000001
        /*02a0*/ 	.word	0x00000001


	//----- nvinfo : EIATTR_CRS_STACK_SIZE
	.align		4
.L_32:
        /*02a4*/ 	.byte	0x04, 0x1e
        /*02a6*/ 	.short	(.L_34 - .L_33)
.L_33:
        /*02a8*/ 	.word	0x00000000


	//----- nvinfo : EIATTR_CBANK_PARAM_SIZE
	.align		4
.L_34:
        /*02ac*/ 	.byte	0x03, 0x19
        /*02ae*/ 	.short	0x0570


	//----- nvinfo : EIATTR_PARAM_CBANK
	.align		4
        /*02b0*/ 	.byte	0x04, 0x0a
        /*02b2*/ 	.short	(.L_36 - .L_35)
	.align		4
.L_35:
        /*02b4*/ 	.word	index@(.nv.constant0._ZN7cutlass13device_kernelINS_4gemm6kernel13GemmUniversalIN4cute5tupleIJiiiiEEENS1_10collective13CollectiveMmaINS1_40MainloopSm90TmaGmmaWarpSpecializedSparseILi6ENS5_IJNS4_1CILi1EEENSA_ILi2EEESB_EEENS1_35KernelTmaWarpSpecializedCooperativeEEENS5_IJNSA_ILi128EEENSA_ILi64EEESG_EEENS_10bfloat16_tENS5_IJNS4_6LayoutINS5_IJiNS5_IJSC_iEEEiEEENS5_IJlNS5_IJSB_SC_EEElEEEEENSK_INS5_IJNS5_IJNS5_IJNSA_ILi8EEESC_NSA_ILi4EEEEEEiEEENS5_IJNS5_IJNSA_ILi16EEESC_SR_EEEiEEEiEEENS5_IJNS5_IJNS5_IJSG_SU_NSA_ILi2048EEEEEENSA_ILi8192EEEEEENS5_IJNS5_IJSB_NSA_ILi1024EEENSA_ILi32EEEEEElEEElEEEEEEEESJ_NS5_IJlSB_lEEENS4_8TiledMMAINS4_8MMA_AtomIJNS4_4SM904GMMA6SPARSE28GMMA_64x64x32_F32BF16BF16_SSILNS1D_5MajorE0ELS1G_0ELNS1D_7ScaleInE1ELS1H_1ELNS1D_9SparseSelE0EEEEEENSK_INS5_IJSC_SB_SB_EEENS5_IJSB_NSA_ILi0EEES1M_EEEEENS5_IJNS4_10UnderscoreES1P_S1P_EEEEENS4_23SM90_TMA_LOAD_MULTICASTENS4_14ComposedLayoutINS4_7SwizzleILi3ELi4ELi3EEENS4_25smem_sparse_ptr_flag_bitsILi2ELi16EEENSK_INS5_IJNS5_IJSB_SQ_EEENS5_IJSC_SH_EEEEEENS5_IJNS5_IJS1M_SG_EEESN_EEEEEEEvNS4_8identityENS4_13SM90_TMA_LOADENS1T_IS1V_NS4_18smem_ptr_flag_bitsILi16EEENSK_INS5_IJSQ_SH_EEENS5_IJSH_SB_EEEEEEEvS25_EENS_8epilogue10collective6detail29Sm90TmaWarpSpecializedAdapterINS2F_15DefaultEpilogueIfNS5_IJSB_llEEES2J_NS2E_6thread17LinearCombinationIfLi1EffLNS2K_9ScaleType4KindE0ELNS_15FloatRoundStyleE2EfEENS1_15EpilogueDefaultEEEEEvvEEEEvNT_6ParamsE)
        /*02b8*/ 	.short	0x0210
        /*02ba*/ 	.short	0x0570


	//----- nvinfo : EIATTR_SW_WAR
	.align		4
.L_36:
        /*02bc*/ 	.byte	0x04, 0x36
        /*02be*/ 	.short	(.L_38 - .L_37)
.L_37:
        /*02c0*/ 	.word	0x00000008
.L_38:


//--------------------- .nv.callgraph             --------------------------
	.section	.nv.callgraph,"",@"SHT_CUDA_CALLGRAPH"
	.align	4
	.sectionentsize	8
	.align		4
        /*0000*/ 	.word	0x00000000
	.align		4
        /*0004*/ 	.word	0xffffffff
	.align		4
        /*0008*/ 	.word	0x00000000
	.align		4
        /*000c*/ 	.word	0xfffffffe
	.align		4
        /*0010*/ 	.word	0x00000000
	.align		4
        /*0014*/ 	.word	0xfffffffd
	.align		4
        /*0018*/ 	.word	0x00000000
	.align		4
        /*001c*/ 	.word	0xfffffffc


//--------------------- .nv.constant4             --------------------------
	.section	.nv.constant4,"a",@progbits
	.align	8
	.align		8
.nv.constant4:
        /*0000*/ 	.dword	_ZN39_INTERNAL_421cf37f_4_k_cu_696abbc3_36134cuda3std3__45__cpo5beginE
	.align		8
        /*0008*/ 	.dword	_ZN39_INTERNAL_421cf37f_4_k_cu_696abbc3_36134cuda3std3__45__cpo3endE
	.align		8
        /*0010*/ 	.dword	_ZN39_INTERNAL_421cf37f_4_k_cu_696abbc3_36134cuda3std3__45__cpo6cbeginE
	.align		8
        /*0018*/ 	.dword	_ZN39_INTERNAL_421cf37f_4_k_cu_696abbc3_36134cuda3std3__45__cpo4cendE
	.align		8
        /*0020*/ 	.dword	_ZN39_INTERNAL_421cf37f_4_k_cu_696abbc3_36134cuda3std3__441_GLOBAL__N__421cf37f_4_k_cu_696abbc3_36136ignoreE
	.align		8
        /*0028*/ 	.dword	_ZN39_INTERNAL_421cf37f_4_k_cu_696abbc3_36134cuda3std3__419piecewise_constructE
	.align		8
        /*0030*/ 	.dword	_ZN39_INTERNAL_421cf37f_4_k_cu_696abbc3_36134cuda3std3__48in_placeE
	.align		8
        /*0038*/ 	.dword	_ZN39_INTERNAL_421cf37f_4_k_cu_696abbc3_36134cuda3std6ranges3__45__cpo4swapE
	.align		8
        /*0040*/ 	.dword	_ZN39_INTERNAL_421cf37f_4_k_cu_696abbc3_36134cuda3std6ranges3__45__cpo9iter_moveE
	.align		8
        /*0048*/ 	.dword	_ZN39_INTERNAL_421cf37f_4_k_cu_696abbc3_36134cute7productE
	.align		8
        /*0050*/ 	.dword	_ZN39_INTERNAL_421cf37f_4_k_cu_696abbc3_36134cute1_E


//--------------------- .text._ZN7cutlass13device_kernelINS_4gemm6kernel13GemmUniversalIN4cute5tupleIJiiiiEEENS1_10collective13CollectiveMmaINS1_40MainloopSm90TmaGmmaWarpSpecializedSparseILi6ENS5_IJNS4_1CILi1EEENSA_ILi2EEESB_EEENS1_35KernelTmaWarpSpecializedCooperativeEEENS5_IJNSA_ILi128EEENSA_ILi64EEESG_EEENS_10bfloat16_tENS5_IJNS4_6LayoutINS5_IJiNS5_IJSC_iEEEiEEENS5_IJlNS5_IJSB_SC_EEElEEEEENSK_INS5_IJNS5_IJNS5_IJNSA_ILi8EEESC_NSA_ILi4EEEEEEiEEENS5_IJNS5_IJNSA_ILi16EEESC_SR_EEEiEEEiEEENS5_IJNS5_IJNS5_IJSG_SU_NSA_ILi2048EEEEEENSA_ILi8192EEEEEENS5_IJNS5_IJSB_NSA_ILi1024EEENSA_ILi32EEEEEElEEElEEEEEEEESJ_NS5_IJlSB_lEEENS4_8TiledMMAINS4_8MMA_AtomIJNS4_4SM904GMMA6SPARSE28GMMA_64x64x32_F32BF16BF16_SSILNS1D_5MajorE0ELS1G_0ELNS1D_7ScaleInE1ELS1H_1ELNS1D_9SparseSelE0EEEEEENSK_INS5_IJSC_SB_SB_EEENS5_IJSB_NSA_ILi0EEES1M_EEEEENS5_IJNS4_10UnderscoreES1P_S1P_EEEEENS4_23SM90_TMA_LOAD_MULTICASTENS4_14ComposedLayoutINS4_7SwizzleILi3ELi4ELi3EEENS4_25smem_sparse_ptr_flag_bitsILi2ELi16EEENSK_INS5_IJNS5_IJSB_SQ_EEENS5_IJSC_SH_EEEEEENS5_IJNS5_IJS1M_SG_EEESN_EEEEEEEvNS4_8identityENS4_13SM90_TMA_LOADENS1T_IS1V_NS4_18smem_ptr_flag_bitsILi16EEENSK_INS5_IJSQ_SH_EEENS5_IJSH_SB_EEEEEEEvS25_EENS_8epilogue10collective6detail29Sm90TmaWarpSpecializedAdapterINS2F_15DefaultEpilogueIfNS5_IJSB_llEEES2J_NS2E_6thread17LinearCombinationIfLi1EffLNS2K_9ScaleType4KindE0ELNS_15FloatRoundStyleE2EfEENS1_15EpilogueDefaultEEEEEvvEEEEvNT_6ParamsE --------------------------
	.section	.text._ZN7cutlass13device_kernelINS_4gemm6kernel13GemmUniversalIN4cute5tupleIJiiiiEEENS1_10collective13CollectiveMmaINS1_40MainloopSm90TmaGmmaWarpSpecializedSparseILi6ENS5_IJNS4_1CILi1EEENSA_ILi2EEESB_EEENS1_35KernelTmaWarpSpecializedCooperativeEEENS5_IJNSA_ILi128EEENSA_ILi64EEESG_EEENS_10bfloat16_tENS5_IJNS4_6LayoutINS5_IJiNS5_IJSC_iEEEiEEENS5_IJlNS5_IJSB_SC_EEElEEEEENSK_INS5_IJNS5_IJNS5_IJNSA_ILi8EEESC_NSA_ILi4EEEEEEiEEENS5_IJNS5_IJNSA_ILi16EEESC_SR_EEEiEEEiEEENS5_IJNS5_IJNS5_IJSG_SU_NSA_ILi2048EEEEEENSA_ILi8192EEEEEENS5_IJNS5_IJSB_NSA_ILi1024EEENSA_ILi32EEEEEElEEElEEEEEEEESJ_NS5_IJlSB_lEEENS4_8TiledMMAINS4_8MMA_AtomIJNS4_4SM904GMMA6SPARSE28GMMA_64x64x32_F32BF16BF16_SSILNS1D_5MajorE0ELS1G_0ELNS1D_7ScaleInE1ELS1H_1ELNS1D_9SparseSelE0EEEEEENSK_INS5_IJSC_SB_SB_EEENS5_IJSB_NSA_ILi0EEES1M_EEEEENS5_IJNS4_10UnderscoreES1P_S1P_EEEEENS4_23SM90_TMA_LOAD_MULTICASTENS4_14ComposedLayoutINS4_7SwizzleILi3ELi4ELi3EEENS4_25smem_sparse_ptr_flag_bitsILi2ELi16EEENSK_INS5_IJNS5_IJSB_SQ_EEENS5_IJSC_SH_EEEEEENS5_IJNS5_IJS1M_SG_EEESN_EEEEEEEvNS4_8identityENS4_13SM90_TMA_LOADENS1T_IS1V_NS4_18smem_ptr_flag_bitsILi16EEENSK_INS5_IJSQ_SH_EEENS5_IJSH_SB_EEEEEEEvS25_EENS_8epilogue10collective6detail29Sm90TmaWarpSpecializedAdapterINS2F_15DefaultEpilogueIfNS5_IJSB_llEEES2J_NS2E_6thread17LinearCombinationIfLi1EffLNS2K_9ScaleType4KindE0ELNS_15FloatRoundStyleE2EfEENS1_15EpilogueDefaultEEEEEvvEEEEvNT_6ParamsE,"ax",@progbits
	.align	128
.text._ZN7cutlass13device_kernelINS_4gemm6kernel13GemmUniversalIN4cute5tupleIJiiiiEEENS1_10collective13CollectiveMmaINS1_40MainloopSm90TmaGmmaWarpSpecializedSparseILi6ENS5_IJNS4_1CILi1EEENSA_ILi2EEESB_EEENS1_35KernelTmaWarpSpecializedCooperativeEEENS5_IJNSA_ILi128EEENSA_ILi64EEESG_EEENS_10bfloat16_tENS5_IJNS4_6LayoutINS5_IJiNS5_IJSC_iEEEiEEENS5_IJlNS5_IJSB_SC_EEElEEEEENSK_INS5_IJNS5_IJNS5_IJNSA_ILi8EEESC_NSA_ILi4EEEEEEiEEENS5_IJNS5_IJNSA_ILi16EEESC_SR_EEEiEEEiEEENS5_IJNS5_IJNS5_IJSG_SU_NSA_ILi2048EEEEEENSA_ILi8192EEEEEENS5_IJNS5_IJSB_NSA_ILi1024EEENSA_ILi32EEEEEElEEElEEEEEEEESJ_NS5_IJlSB_lEEENS4_8TiledMMAINS4_8MMA_AtomIJNS4_4SM904GMMA6SPARSE28GMMA_64x64x32_F32BF16BF16_SSILNS1D_5MajorE0ELS1G_0ELNS1D_7ScaleInE1ELS1H_1ELNS1D_9SparseSelE0EEEEEENSK_INS5_IJSC_SB_SB_EEENS5_IJSB_NSA_ILi0EEES1M_EEEEENS5_IJNS4_10UnderscoreES1P_S1P_EEEEENS4_23SM90_TMA_LOAD_MULTICASTENS4_14ComposedLayoutINS4_7SwizzleILi3ELi4ELi3EEENS4_25smem_sparse_ptr_flag_bitsILi2ELi16EEENSK_INS5_IJNS5_IJSB_SQ_EEENS5_IJSC_SH_EEEEEENS5_IJNS5_IJS1M_SG_EEESN_EEEEEEEvNS4_8identityENS4_13SM90_TMA_LOADENS1T_IS1V_NS4_18smem_ptr_flag_bitsILi16EEENSK_INS5_IJSQ_SH_EEENS5_IJSH_SB_EEEEEEEvS25_EENS_8epilogue10collective6detail29Sm90TmaWarpSpecializedAdapterINS2F_15DefaultEpilogueIfNS5_IJSB_llEEES2J_NS2E_6thread17LinearCombinationIfLi1EffLNS2K_9ScaleType4KindE0ELNS_15FloatRoundStyleE2EfEENS1_15EpilogueDefaultEEEEEvvEEEEvNT_6ParamsE:
        .type           _ZN7cutlass13device_kernelINS_4gemm6kernel13GemmUniversalIN4cute5tupleIJiiiiEEENS1_10collective13CollectiveMmaINS1_40MainloopSm90TmaGmmaWarpSpecializedSparseILi6ENS5_IJNS4_1CILi1EEENSA_ILi2EEESB_EEENS1_35KernelTmaWarpSpecializedCooperativeEEENS5_IJNSA_ILi128EEENSA_ILi64EEESG_EEENS_10bfloat16_tENS5_IJNS4_6LayoutINS5_IJiNS5_IJSC_iEEEiEEENS5_IJlNS5_IJSB_SC_EEElEEEEENSK_INS5_IJNS5_IJNS5_IJNSA_ILi8EEESC_NSA_ILi4EEEEEEiEEENS5_IJNS5_IJNSA_ILi16EEESC_SR_EEEiEEEiEEENS5_IJNS5_IJNS5_IJSG_SU_NSA_ILi2048EEEEEENSA_ILi8192EEEEEENS5_IJNS5_IJSB_NSA_ILi1024EEENSA_ILi32EEEEEElEEElEEEEEEEESJ_NS5_IJlSB_lEEENS4_8TiledMMAINS4_8MMA_AtomIJNS4_4SM904GMMA6SPARSE28GMMA_64x64x32_F32BF16BF16_SSILNS1D_5MajorE0ELS1G_0ELNS1D_7ScaleInE1ELS1H_1ELNS1D_9SparseSelE0EEEEEENSK_INS5_IJSC_SB_SB_EEENS5_IJSB_NSA_ILi0EEES1M_EEEEENS5_IJNS4_10UnderscoreES1P_S1P_EEEEENS4_23SM90_TMA_LOAD_MULTICASTENS4_14ComposedLayoutINS4_7SwizzleILi3ELi4ELi3EEENS4_25smem_sparse_ptr_flag_bitsILi2ELi16EEENSK_INS5_IJNS5_IJSB_SQ_EEENS5_IJSC_SH_EEEEEENS5_IJNS5_IJS1M_SG_EEESN_EEEEEEEvNS4_8identityENS4_13SM90_TMA_LOADENS1T_IS1V_NS4_18smem_ptr_flag_bitsILi16EEENSK_INS5_IJSQ_SH_EEENS5_IJSH_SB_EEEEEEEvS25_EENS_8epilogue10collective6detail29Sm90TmaWarpSpecializedAdapterINS2F_15DefaultEpilogueIfNS5_IJSB_llEEES2J_NS2E_6thread17LinearCombinationIfLi1EffLNS2K_9ScaleType4KindE0ELNS_15FloatRoundStyleE2EfEENS1_15EpilogueDefaultEEEEEvvEEEEvNT_6ParamsE,@function
        .size           _ZN7cutlass13device_kernelINS_4gemm6kernel13GemmUniversalIN4cute5tupleIJiiiiEEENS1_10collective13CollectiveMmaINS1_40MainloopSm90TmaGmmaWarpSpecializedSparseILi6ENS5_IJNS4_1CILi1EEENSA_ILi2EEESB_EEENS1_35KernelTmaWarpSpecializedCooperativeEEENS5_IJNSA_ILi128EEENSA_ILi64EEESG_EEENS_10bfloat16_tENS5_IJNS4_6LayoutINS5_IJiNS5_IJSC_iEEEiEEENS5_IJlNS5_IJSB_SC_EEElEEEEENSK_INS5_IJNS5_IJNS5_IJNSA_ILi8EEESC_NSA_ILi4EEEEEEiEEENS5_IJNS5_IJNSA_ILi16EEESC_SR_EEEiEEEiEEENS5_IJNS5_IJNS5_IJSG_SU_NSA_ILi2048EEEEEENSA_ILi8192EEEEEENS5_IJNS5_IJSB_NSA_ILi1024EEENSA_ILi32EEEEEElEEElEEEEEEEESJ_NS5_IJlSB_lEEENS4_8TiledMMAINS4_8MMA_AtomIJNS4_4SM904GMMA6SPARSE28GMMA_64x64x32_F32BF16BF16_SSILNS1D_5MajorE0ELS1G_0ELNS1D_7ScaleInE1ELS1H_1ELNS1D_9SparseSelE0EEEEEENSK_INS5_IJSC_SB_SB_EEENS5_IJSB_NSA_ILi0EEES1M_EEEEENS5_IJNS4_10UnderscoreES1P_S1P_EEEEENS4_23SM90_TMA_LOAD_MULTICASTENS4_14ComposedLayoutINS4_7SwizzleILi3ELi4ELi3EEENS4_25smem_sparse_ptr_flag_bitsILi2ELi16EEENSK_INS5_IJNS5_IJSB_SQ_EEENS5_IJSC_SH_EEEEEENS5_IJNS5_IJS1M_SG_EEESN_EEEEEEEvNS4_8identityENS4_13SM90_TMA_LOADENS1T_IS1V_NS4_18smem_ptr_flag_bitsILi16EEENSK_INS5_IJSQ_SH_EEENS5_IJSH_SB_EEEEEEEvS25_EENS_8epilogue10collective6detail29Sm90TmaWarpSpecializedAdapterINS2F_15DefaultEpilogueIfNS5_IJSB_llEEES2J_NS2E_6thread17LinearCombinationIfLi1EffLNS2K_9ScaleType4KindE0ELNS_15FloatRoundStyleE2EfEENS1_15EpilogueDefaultEEEEEvvEEEEvNT_6ParamsE,(.L_x_128 - _ZN7cutlass13device_kernelINS_4gemm6kernel13GemmUniversalIN4cute5tupleIJiiiiEEENS1_10collective13CollectiveMmaINS1_40MainloopSm90TmaGmmaWarpSpecializedSparseILi6ENS5_IJNS4_1CILi1EEENSA_ILi2EEESB_EEENS1_35KernelTmaWarpSpecializedCooperativeEEENS5_IJNSA_ILi128EEENSA_ILi64EEESG_EEENS_10bfloat16_tENS5_IJNS4_6LayoutINS5_IJiNS5_IJSC_iEEEiEEENS5_IJlNS5_IJSB_SC_EEElEEEEENSK_INS5_IJNS5_IJNS5_IJNSA_ILi8EEESC_NSA_ILi4EEEEEEiEEENS5_IJNS5_IJNSA_ILi16EEESC_SR_EEEiEEEiEEENS5_IJNS5_IJNS5_IJSG_SU_NSA_ILi2048EEEEEENSA_ILi8192EEEEEENS5_IJNS5_IJSB_NSA_ILi1024EEENSA_ILi32EEEEEElEEElEEEEEEEESJ_NS5_IJlSB_lEEENS4_8TiledMMAINS4_8MMA_AtomIJNS4_4SM904GMMA6SPARSE28GMMA_64x64x32_F32BF16BF16_SSILNS1D_5MajorE0ELS1G_0ELNS1D_7ScaleInE1ELS1H_1ELNS1D_9SparseSelE0EEEEEENSK_INS5_IJSC_SB_SB_EEENS5_IJSB_NSA_ILi0EEES1M_EEEEENS5_IJNS4_10UnderscoreES1P_S1P_EEEEENS4_23SM90_TMA_LOAD_MULTICASTENS4_14ComposedLayoutINS4_7SwizzleILi3ELi4ELi3EEENS4_25smem_sparse_ptr_flag_bitsILi2ELi16EEENSK_INS5_IJNS5_IJSB_SQ_EEENS5_IJSC_SH_EEEEEENS5_IJNS5_IJS1M_SG_EEESN_EEEEEEEvNS4_8identityENS4_13SM90_TMA_LOADENS1T_IS1V_NS4_18smem_ptr_flag_bitsILi16EEENSK_INS5_IJSQ_SH_EEENS5_IJSH_SB_EEEEEEEvS25_EENS_8epilogue10collective6detail29Sm90TmaWarpSpecializedAdapterINS2F_15DefaultEpilogueIfNS5_IJSB_llEEES2J_NS2E_6thread17LinearCombinationIfLi1EffLNS2K_9ScaleType4KindE0ELNS_15FloatRoundStyleE2EfEENS1_15EpilogueDefaultEEEEEvvEEEEvNT_6ParamsE)
        .other          _ZN7cutlass13device_kernelINS_4gemm6kernel13GemmUniversalIN4cute5tupleIJiiiiEEENS1_10collective13CollectiveMmaINS1_40MainloopSm90TmaGmmaWarpSpecializedSparseILi6ENS5_IJNS4_1CILi1EEENSA_ILi2EEESB_EEENS1_35KernelTmaWarpSpecializedCooperativeEEENS5_IJNSA_ILi128EEENSA_ILi64EEESG_EEENS_10bfloat16_tENS5_IJNS4_6LayoutINS5_IJiNS5_IJSC_iEEEiEEENS5_IJlNS5_IJSB_SC_EEElEEEEENSK_INS5_IJNS5_IJNS5_IJNSA_ILi8EEESC_NSA_ILi4EEEEEEiEEENS5_IJNS5_IJNSA_ILi16EEESC_SR_EEEiEEEiEEENS5_IJNS5_IJNS5_IJSG_SU_NSA_ILi2048EEEEEENSA_ILi8192EEEEEENS5_IJNS5_IJSB_NSA_ILi1024EEENSA_ILi32EEEEEElEEElEEEEEEEESJ_NS5_IJlSB_lEEENS4_8TiledMMAINS4_8MMA_AtomIJNS4_4SM904GMMA6SPARSE28GMMA_64x64x32_F32BF16BF16_SSILNS1D_5MajorE0ELS1G_0ELNS1D_7ScaleInE1ELS1H_1ELNS1D_9SparseSelE0EEEEEENSK_INS5_IJSC_SB_SB_EEENS5_IJSB_NSA_ILi0EEES1M_EEEEENS5_IJNS4_10UnderscoreES1P_S1P_EEEEENS4_23SM90_TMA_LOAD_MULTICASTENS4_14ComposedLayoutINS4_7SwizzleILi3ELi4ELi3EEENS4_25smem_sparse_ptr_flag_bitsILi2ELi16EEENSK_INS5_IJNS5_IJSB_SQ_EEENS5_IJSC_SH_EEEEEENS5_IJNS5_IJS1M_SG_EEESN_EEEEEEEvNS4_8identityENS4_13SM90_TMA_LOADENS1T_IS1V_NS4_18smem_ptr_flag_bitsILi16EEENSK_INS5_IJSQ_SH_EEENS5_IJSH_SB_EEEEEEEvS25_EENS_8epilogue10collective6detail29Sm90TmaWarpSpecializedAdapterINS2F_15DefaultEpilogueIfNS5_IJSB_llEEES2J_NS2E_6thread17LinearCombinationIfLi1EffLNS2K_9ScaleType4KindE0ELNS_15FloatRoundStyleE2EfEENS1_15EpilogueDefaultEEEEEvvEEEEvNT_6ParamsE,@"STO_CUDA_ENTRY STV_DEFAULT"
_ZN7cutlass13device_kernelINS_4gemm6kernel13GemmUniversalIN4cute5tupleIJiiiiEEENS1_10collective13CollectiveMmaINS1_40MainloopSm90TmaGmmaWarpSpecializedSparseILi6ENS5_IJNS4_1CILi1EEENSA_ILi2EEESB_EEENS1_35KernelTmaWarpSpecializedCooperativeEEENS5_IJNSA_ILi128EEENSA_ILi64EEESG_EEENS_10bfloat16_tENS5_IJNS4_6LayoutINS5_IJiNS5_IJSC_iEEEiEEENS5_IJlNS5_IJSB_SC_EEElEEEEENSK_INS5_IJNS5_IJNS5_IJNSA_ILi8EEESC_NSA_ILi4EEEEEEiEEENS5_IJNS5_IJNSA_ILi16EEESC_SR_EEEiEEEiEEENS5_IJNS5_IJNS5_IJSG_SU_NSA_ILi2048EEEEEENSA_ILi8192EEEEEENS5_IJNS5_IJSB_NSA_ILi1024EEENSA_ILi32EEEEEElEEElEEEEEEEESJ_NS5_IJlSB_lEEENS4_8TiledMMAINS4_8MMA_AtomIJNS4_4SM904GMMA6SPARSE28GMMA_64x64x32_F32BF16BF16_SSILNS1D_5MajorE0ELS1G_0ELNS1D_7ScaleInE1ELS1H_1ELNS1D_9SparseSelE0EEEEEENSK_INS5_IJSC_SB_SB_EEENS5_IJSB_NSA_ILi0EEES1M_EEEEENS5_IJNS4_10UnderscoreES1P_S1P_EEEEENS4_23SM90_TMA_LOAD_MULTICASTENS4_14ComposedLayoutINS4_7SwizzleILi3ELi4ELi3EEENS4_25smem_sparse_ptr_flag_bitsILi2ELi16EEENSK_INS5_IJNS5_IJSB_SQ_EEENS5_IJSC_SH_EEEEEENS5_IJNS5_IJS1M_SG_EEESN_EEEEEEEvNS4_8identityENS4_13SM90_TMA_LOADENS1T_IS1V_NS4_18smem_ptr_flag_bitsILi16EEENSK_INS5_IJSQ_SH_EEENS5_IJSH_SB_EEEEEEEvS25_EENS_8epilogue10collective6detail29Sm90TmaWarpSpecializedAdapterINS2F_15DefaultEpilogueIfNS5_IJSB_llEEES2J_NS2E_6thread17LinearCombinationIfLi1EffLNS2K_9ScaleType4KindE0ELNS_15FloatRoundStyleE2EfEENS1_15EpilogueDefaultEEEEEvvEEEEvNT_6ParamsE:
[----:B------:R-:W-:Y:S01]  /*0000*/  LDC R1, c[0x0][0x28] ;  /* 0x00000a00ff017b82 */ /* 0x000fe20000000800 */
[----:B------:R-:W0:Y:S01]  /*0010*/  S2R R0, SR_TID.X ;  /* 0x0000000000007919 */ /* 0x000e220000002100 */
[----:B------:R-:W-:Y:S01]  /*0020*/  ELECT P0, URZ, PT ;  /* 0x00000000003f782f */ /* 0x000fe20003800000 */
[----:B------:R-:W-:Y:S01]  /*0030*/  BSSY B0, `(.L_x_0) ;  /* 0x0000012000007945 */ /* 0x000fe20003800000 */
[--C-:B0-----:R-:W-:Y:S02]  /*0040*/  SHF.R.U32.HI R2, RZ, 0x5, R0.reuse ;  /* 0x00000005ff027819 */ /* 0x101fe40000011600 */
[----:B------:R-:W-:-:S03]  /*0050*/  SHF.R.U32.HI R6, RZ, 0x7, R0 ;  /* 0x00000007ff067819 */ /* 0x000fc60000011600 */
[----:B------:R-:W0:Y:S04]  /*0060*/  SHFL.IDX PT, R7, R2, RZ, 0x1f ;  /* 0x00001fff02077589 */ /* 0x000e2800000e0000 */
[----:B------:R1:W2:Y:S01]  /*0070*/  SHFL.IDX PT, R4, R6, RZ, 0x1f ;  /* 0x00001fff06047589 */ /* 0x0002a200000e0000 */
[----:B0-----:R-:W-:-:S13]  /*0080*/  ISETP.NE.OR P0, PT, R7, RZ, !P0 ;  /* 0x000000ff0700720c */ /* 0x001fda0004705670 */
[----:B-12---:R-:W-:Y:S05]  /*0090*/  @P0 BRA `(.L_x_1) ;  /* 0x00000000002c0947 */ /* 0x006fea0003800000 */
[----:B------:R-:W-:Y:S02]  /*00a0*/  ULDC.64 UR4, c[0x0][0x198] ;  /* 0x0000660000047ab9 */ /* 0x000fe40000000a00 */
[----:B------:R-:W-:Y:S02]  /*00b0*/  UIADD3 UR6, UP0, UR4, 0xf0, URZ ;  /* 0x000000f004067890 */ /* 0x000fe4000ff1e03f */
[----:B------:R-:W-:Y:S02]  /*00c0*/  UIADD3 UR8, UP1, UR4, 0x1f0, URZ ;  /* 0x000001f004087890 */ /* 0x000fe4000ff3e03f */
[----:B------:R-:W-:Y:S02]  /*00d0*/  UIADD3 UR4, UP2, UR4, 0x2f0, URZ ;  /* 0x000002f004047890 */ /* 0x000fe4000ff5e03f */
[----:B------:R-:W-:Y:S02]  /*00e0*/  UIADD3.X UR7, URZ, UR5, URZ, UP0, !UPT ;  /* 0x000000053f077290 */ /* 0x000fe400087fe43f */
[----:B------:R-:W-:-:S02]  /*00f0*/  UIADD3.X UR9, URZ, UR5, URZ, UP1, !UPT ;  /* 0x000000053f097290 */ /* 0x000fc40008ffe43f */
[----:B------:R-:W-:-:S05]  /*0100*/  UIADD3.X UR5, URZ, UR5, URZ, UP2, !UPT ;  /* 0x000000053f057290 */ /* 0x000fca00097fe43f */
[----:B------:R0:W-:Y:S02]  /*0110*/  UTMACCTL.PF [UR6] ;  /* 0x00000000060079b9 */ /* 0x0001e40008040000 */
[----:B------:R0:W-:Y:S02]  /*0120*/  UTMACCTL.PF [UR8] ;  /* 0x00000000080079b9 */ /* 0x0001e40008040000 */
[----:B------:R0:W-:Y:S02]  /*0130*/  UTMACCTL.PF [UR4] ;  /* 0x00000000040079b9 */ /* 0x0001e40008040000 */
[----:B0-----:R-:W-:Y:S01]  /*0140*/  NOP ;  /* 0x0000000000007918 */ /* 0x001fe20000000000 */
.L_x_1:
[----:B------:R-:W-:Y:S05]  /*0150*/  BSYNC B0 ;  /* 0x0000000000007941 */ /* 0x000fea0003800000 */
.L_x_0:
[----:B------:R-:W0:Y:S02]  /*0160*/  SHFL.IDX PT, R3, R2, RZ, 0x1f ;  /* 0x00001fff02037589 */ /* 0x000e2400000e0000 */
[----:B0-----:R-:W-:-:S13]  /*0170*/  ISETP.NE.AND P0, PT, R3, RZ, PT ;  /* 0x000000ff0300720c */ /* 0x001fda0003f05270 */
[----:B------:R-:W-:Y:S05]  /*0180*/  @P0 BRA `(.L_x_2) ;  /* 0x0000000000680947 */ /* 0x000fea0003800000 */
[----:B------:R-:W0:Y:S01]  /*0190*/  S2UR UR8, SR_CgaCtaId ;  /* 0x00000000000879c3 */ /* 0x000e220000008800 */
[----:B------:R-:W-:Y:S01]  /*01a0*/  UMOV UR4, 0x400 ;  /* 0x0000040000047882 */ /* 0x000fe20000000000 */
[----:B------:R-:W-:Y:S01]  /*01b0*/  UMOV UR5, 0x1 ;  /* 0x0000000100057882 */ /* 0x000fe20000000000 */
[----:B------:R-:W-:Y:S01]  /*01c0*/  UMOV UR6, 0x4 ;  /* 0x0000000400067882 */ /* 0x000fe20000000000 */
[----:B------:R-:W-:Y:S01]  /*01d0*/  ELECT P0, URZ, PT ;  /* 0x00000000003f782f */ /* 0x000fe20003800000 */
[----:B------:R-:W-:-:S04]  /*01e0*/  UIADD3 UR6, -UR6, 0x100000, URZ ;  /* 0x0010000006067890 */ /* 0x000fc8000fffe13f */
[----:B------:R-:W-:Y:S02]  /*01f0*/  USHF.L.U32 UR7, UR6, 0xb, URZ ;  /* 0x0000000b06077899 */ /* 0x000fe4000800063f */
[----:B------:R-:W-:Y:S02]  /*0200*/  USHF.L.U32 UR6, UR6, 0x1, URZ ;  /* 0x0000000106067899 */ /* 0x000fe4000800063f */
[----:B0-----:R-:W-:Y:S02]  /*0210*/  ULEA UR8, UR8, UR4, 0x18 ;  /* 0x0000000408087291 */ /* 0x001fe4000f8ec03f */
[----:B------:R-:W-:-:S04]  /*0220*/  UIADD3 UR4, -UR5, 0x100000, URZ ;  /* 0x0010000005047890 */ /* 0x000fc8000fffe13f */
[----:B------:R-:W-:Y:S02]  /*0230*/  USHF.L.U32 UR5, UR4, 0xb, URZ ;  /* 0x0000000b04057899 */ /* 0x000fe4000800063f */
[----:B------:R-:W-:Y:S01]  /*0240*/  USHF.L.U32 UR4, UR4, 0x1, URZ ;  /* 0x0000000104047899 */ /* 0x000fe2000800063f */
[----:B------:R-:W0:Y:S11]  /*0250*/  FENCE.VIEW.ASYNC.S ;  /* 0x00000000000073c6 */ /* 0x000e360000000000 */
[----:B0-----:R0:W1:Y:S01]  /*0260*/  SYNCS.EXCH.64 URZ, [UR8], UR4 ;  /* 0x00000004083f75b2 */ /* 0x0010620008000100 */
[----:B------:R0:W2:Y:S01]  /*0270*/  SYNCS.EXCH.64 URZ, [UR8+0x30], UR6 ;  /* 0x00003006083f75b2 */ /* 0x0000a20008000100 */
[----:B------:R0:W3:Y:S01]  /*0280*/  SYNCS.EXCH.64 URZ, [UR8+0x8], UR4 ;  /* 0x00000804083f75b2 */ /* 0x0000e20008000100 */
[----:B------:R0:W4:Y:S01]  /*0290*/  SYNCS.EXCH.64 URZ, [UR8+0x38], UR6 ;  /* 0x00003806083f75b2 */ /* 0x0001220008000100 */
[----:B------:R0:W0:Y:S01]  /*02a0*/  SYNCS.EXCH.64 URZ, [UR8+0x10], UR4 ;  /* 0x00001004083f75b2 */ /* 0x0000220008000100 */
[----:B------:R0:W0:Y:S01]  /*02b0*/  SYNCS.EXCH.64 URZ, [UR8+0x40], UR6 ;  /* 0x00004006083f75b2 */ /* 0x0000220008000100 */
[----:B------:R0:W0:Y:S01]  /*02c0*/  SYNCS.EXCH.64 URZ, [UR8+0x18], UR4 ;  /* 0x00001804083f75b2 */ /* 0x0000220008000100 */
[----:B------:R0:W0:Y:S01]  /*02d0*/  SYNCS.EXCH.64 URZ, [UR8+0x48], UR6 ;  /* 0x00004806083f75b2 */ /* 0x0000220008000100 */
[----:B------:R0:W0:Y:S01]  /*02e0*/  SYNCS.EXCH.64 URZ, [UR8+0x20], UR4 ;  /* 0x00002004083f75b2 */ /* 0x0000220008000100 */
[----:B------:R0:W0:Y:S01]  /*02f0*/  SYNCS.EXCH.64 URZ, [UR8+0x50], UR6 ;  /* 0x00005006083f75b2 */ /* 0x0000220008000100 */
[----:B------:R0:W0:Y:S01]  /*0300*/  SYNCS.EXCH.64 URZ, [UR8+0x28], UR4 ;  /* 0x00002804083f75b2 */ /* 0x0000220008000100 */
[----:B------:R0:W0:Y:S01]  /*0310*/  SYNCS.EXCH.64 URZ, [UR8+0x58], UR6 ;  /* 0x00005806083f75b2 */ /* 0x0000220008000100 */
[----:B------:R-:W-:Y:S01]  /*0320*/  NOP ;  /* 0x0000000000007918 */ /* 0x000fe20000000000 */
.L_x_2:
[----:B------:R-:W5:Y:S01]  /*0330*/  SHFL.IDX PT, R2, R2, RZ, 0x1f ;  /* 0x00001fff02027589 */ /* 0x000f6200000e0000 */
[----:B------:R-:W-:Y:S01]  /*0340*/  SHF.R.S32.HI R5, RZ, 0x1f, R0 ;  /* 0x0000001fff057819 */ /* 0x000fe20000011400 */
[----:B0-----:R-:W0:Y:S01]  /*0350*/  S2UR UR8, SR_CTAID.X ;  /* 0x00000000000879c3 */ /* 0x001e220000002500 */
[----:B------:R-:W-:Y:S01]  /*0360*/  ELECT P0, URZ, PT ;  /* 0x00000000003f782f */ /* 0x000fe20003800000 */
[----:B------:R-:W1:Y:S01]  /*0370*/  S2R R8, SR_CTAID.Y ;  /* 0x0000000000087919 */ /* 0x000e620000002600 */
[----:B------:R-:W-:Y:S01]  /*0380*/  LEA.HI R5, R5, R0, RZ, 0x7 ;  /* 0x0000000005057211 */ /* 0x000fe200078f38ff */
[----:B------:R-:W-:Y:S01]  /*0390*/  ULDC UR4, c[0x0][0x154] ;  /* 0x0000550000047ab9 */ /* 0x000fe20000000800 */
[----:B------:R-:W-:Y:S01]  /*03a0*/  VIADD R16, R4, 0xffffffff ;  /* 0xffffffff04107836 */ /* 0x000fe20000000000 */
[----:B------:R-:W-:Y:S01]  /*03b0*/  NOP ;  /* 0x0000000000007918 */ /* 0x000fe20000000000 */
[----:B------:R-:W-:Y:S01]  /*03c0*/  LOP3.LUT R5, R5, 0xffffff80, RZ, 0xc0, !PT ;  /* 0xffffff8005057812 */ /* 0x000fe200078ec0ff */
[----:B------:R-:W2:Y:S01]  /*03d0*/  LDC R15, c[0x0][0x140] ;  /* 0x00005000ff0f7b82 */ /* 0x000ea20000000800 */
[----:B------:R-:W-:Y:S01]  /*03e0*/  NOP ;  /* 0x0000000000007918 */ /* 0x000fe20000000000 */
[----:B------:R-:W-:-:S02]  /*03f0*/  ISETP.GE.U32.AND P5, PT, R16, 0x2, PT ;  /* 0x000000021000780c */ /* 0x000fc40003fa6070 */
[----:B------:R-:W-:-:S05]  /*0400*/  IMAD.IADD R5, R0, 0x1, -R5 ;  /* 0x0000000100057824 */ /* 0x000fca00078e0a05 */
[----:B------:R-:W-:Y:S02]  /*0410*/  SHF.R.S32.HI R10, RZ, 0x1f, R5 ;  /* 0x0000001fff0a7819 */ /* 0x000fe40000011405 */
[----:B------:R-:W-:Y:S02]  /*0420*/  LOP3.LUT P2, RZ, R5, 0x7, RZ, 0xc0, !PT ;  /* 0x0000000705ff7812 */ /* 0x000fe4000784c0ff */
[----:B------:R-:W-:Y:S02]  /*0430*/  LEA.HI R10, R10, R5, RZ, 0x3 ;  /* 0x000000050a0a7211 */ /* 0x000fe400078f18ff */
[----:B-----5:R-:W-:Y:S02]  /*0440*/  ISETP.NE.OR P0, PT, R2, RZ, !P0 ;  /* 0x000000ff0200720c */ /* 0x020fe40004705670 */
[--C-:B------:R-:W-:Y:S02]  /*0450*/  SHF.R.S32.HI R2, RZ, 0x3, R10.reuse ;  /* 0x00000003ff027819 */ /* 0x100fe4000001140a */
[----:B------:R-:W-:-:S02]  /*0460*/  SHF.R.S32.HI R11, RZ, 0x1f, R10 ;  /* 0x0000001fff0b7819 */ /* 0x000fc4000001140a */
[----:B------:R-:W-:Y:S02]  /*0470*/  SHF.R.S32.HI R10, RZ, 0x1f, R3 ;  /* 0x0000001fff0a7819 */ /* 0x000fe40000011403 */
[----:B------:R-:W-:Y:S02]  /*0480*/  LEA.HI R11, R11, R2, RZ, 0x2 ;  /* 0x000000020b0b7211 */ /* 0x000fe400078f10ff */
[----:B------:R-:W-:Y:S02]  /*0490*/  LEA.HI R10, R10, R3, RZ, 0x2 ;  /* 0x000000030a0a7211 */ /* 0x000fe400078f10ff */
[----:B-1----:R-:W-:Y:S01]  /*04a0*/  I2FP.F32.U32 R13, R8 ;  /* 0x00000008000d7245 */ /* 0x002fe20000201000 */
[----:B------:R-:W-:Y:S01]  /*04b0*/  VOTEU.ALL UP0, P0 ;  /* 0x00000000003f7886 */ /* 0x000fe20000000000 */
[----:B------:R-:W-:Y:S01]  /*04c0*/  LOP3.LUT R12, R10, 0x3ffffffc, RZ, 0xc0, !PT ;  /* 0x3ffffffc0a0c7812 */ /* 0x000fe200078ec0ff */
[----:B------:R-:W-:Y:S01]  /*04d0*/  VOTEU.ALL UP1, P0 ;  /* 0x00000000003f7886 */ /* 0x000fe20000020000 */
[----:B------:R-:W-:Y:S01]  /*04e0*/  LOP3.LUT R11, R11, 0xfffffffc, RZ, 0xc0, !PT ;  /* 0xfffffffc0b0b7812 */ /* 0x000fe200078ec0ff */
[----:B------:R-:W-:Y:S01]  /*04f0*/  FMUL R14, R13, UR4 ;  /* 0x000000040d0e7c20 */ /* 0x000fe20008400000 */
[----:B------:R-:W1:Y:S01]  /*0500*/  @!UP0 S2UR UR7, SR_CgaCtaId ;  /* 0x00000000000789c3 */ /* 0x000e620000008800 */
[----:B------:R-:W-:Y:S01]  /*0510*/  IMAD.IADD R3, R3, 0x1, -R12 ;  /* 0x0000000103037824 */ /* 0x000fe200078e0a0c */
[----:B0-----:R-:W-:Y:S01]  /*0520*/  I2FP.F32.U32 R12, UR8 ;  /* 0x00000008000c7c45 */ /* 0x001fe20008201000 */
[----:B------:R-:W-:Y:S01]  /*0530*/  IMAD.IADD R10, R2, 0x1, -R11 ;  /* 0x00000001020a7824 */ /* 0x000fe200078e0a0b */
[----:B------:R-:W-:Y:S01]  /*0540*/  ULDC UR4, c[0x0][0x150] ;  /* 0x0000540000047ab9 */ /* 0x000fe20000000800 */
[----:B------:R-:W-:Y:S01]  /*0550*/  SHF.R.S32.HI R2, RZ, 0x1f, R7 ;  /* 0x0000001fff027819 */ /* 0x000fe20000011407 */
[----:B------:R-:W0:Y:S01]  /*0560*/  F2I.U32.TRUNC.NTZ R14, R14 ;  /* 0x0000000e000e7305 */ /* 0x000e22000020f000 */
[----:B------:R-:W-:Y:S01]  /*0570*/  FMUL R12, R12, UR4 ;  /* 0x000000040c0c7c20 */ /* 0x000fe20008400000 */
[----:B------:R-:W5:Y:S01]  /*0580*/  LDC R11, c[0x0][0x148] ;  /* 0x00005200ff0b7b82 */ /* 0x000f620000000800 */
[----:B------:R-:W-:Y:S01]  /*0590*/  LEA.HI R2, R2, R7, RZ, 0x2 ;  /* 0x0000000702027211 */ /* 0x000fe200078f10ff */
[----:B------:R-:W-:Y:S01]  /*05a0*/  IMAD R3, R3, 0x4, R10 ;  /* 0x0000000403037824 */ /* 0x000fe200078e020a */
[----:B------:R-:W-:Y:S01]  /*05b0*/  UMOV UR4, 0x20 ;  /* 0x0000002000047882 */ /* 0x000fe20000000000 */
[----:B------:R-:W-:Y:S01]  /*05c0*/  @!UP0 UMOV UR6, 0x400 ;  /* 0x0000040000068882 */ /* 0x000fe20000000000 */
[----:B------:R-:W-:Y:S01]  /*05d0*/  LOP3.LUT R2, R2, 0xfffffffc, RZ, 0xc0, !PT ;  /* 0xfffffffc02027812 */ /* 0x000fe200078ec0ff */
[----:B------:R-:W3:Y:S01]  /*05e0*/  F2I.U32.TRUNC.NTZ R12, R12 ;  /* 0x0000000c000c7305 */ /* 0x000ee2000020f000 */
[----:B------:R-:W-:Y:S01]  /*05f0*/  IMAD.SHL.U32 R10, R3, 0x4, RZ ;  /* 0x00000004030a7824 */ /* 0x000fe200078e00ff */
[----:B------:R-:W4:Y:S01]  /*0600*/  LDC R13, c[0x0][0x144] ;  /* 0x00005100ff0d7b82 */ /* 0x000f220000000800 */
[----:B------:R-:W-:-:S04]  /*0610*/  @!UP0 UIADD3 UR4, -UR4, 0x100000, URZ ;  /* 0x0010000004048890 */ /* 0x000fc8000fffe13f */
[----:B------:R-:W-:Y:S02]  /*0620*/  @!UP0 USHF.L.U32 UR5, UR4, 0xb, URZ ;  /* 0x0000000b04058899 */ /* 0x000fe4000800063f */
[----:B------:R-:W-:Y:S01]  /*0630*/  @!UP0 USHF.L.U32 UR4, UR4, 0x1, URZ ;  /* 0x0000000104048899 */ /* 0x000fe2000800063f */
[----:B------:R-:W-:Y:S01]  /*0640*/  IMAD.IADD R7, R7, 0x1, -R2 ;  /* 0x0000000107077824 */ /* 0x000fe200078e0a02 */
[----:B--2---:R-:W-:Y:S01]  /*0650*/  ISETP.EQ.U32.AND P4, PT, R15, 0x1, PT ;  /* 0x000000010f00780c */ /* 0x004fe20003f82070 */
[----:B0-----:R-:W-:Y:S01]  /*0660*/  IMAD.MOV R21, RZ, RZ, -R14 ;  /* 0x000000ffff157224 */ /* 0x001fe200078e0a0e */
[----:B------:R-:W-:Y:S01]  /*0670*/  LOP3.LUT R3, R3, 0xc, R10, 0x78, !PT ;  /* 0x0000000c03037812 */ /* 0x000fe200078e780a */
[----:B-1----:R-:W-:Y:S01]  /*0680*/  @!UP0 ULEA UR6, UR7, UR6, 0x18 ;  /* 0x0000000607068291 */ /* 0x002fe2000f8ec03f */
[----:B------:R-:W-:Y:S01]  /*0690*/  ISETP.NE.AND P1, PT, R7, 0x3, PT ;  /* 0x000000030700780c */ /* 0x000fe20003f25270 */
[----:B------:R-:W-:Y:S01]  /*06a0*/  VOTEU.ALL UP0, P0 ;  /* 0x00000000003f7886 */ /* 0x000fe20000000000 */
[----:B------:R-:W-:Y:S01]  /*06b0*/  ISETP.LT.U32.AND P0, PT, R3, 0x2, !P2 ;  /* 0x000000020300780c */ /* 0x000fe20005701070 */
[----:B---3--:R-:W-:Y:S01]  /*06c0*/  IMAD.MOV R12, RZ, RZ, -R12 ;  /* 0x000000ffff0c7224 */ /* 0x008fe200078e0a0c */
[----:B------:R-:W-:Y:S01]  /*06d0*/  ISETP.EQ.OR P1, PT, R7, RZ, !P1 ;  /* 0x000000ff0700720c */ /* 0x000fe20004f22670 */
[----:B-----5:R-:W-:Y:S01]  /*06e0*/  IMAD R2, R11, R21, R8 ;  /* 0x000000150b027224 */ /* 0x020fe200078e0208 */
[----:B------:R-:W-:-:S02]  /*06f0*/  ISETP.NE.AND P2, PT, R4, RZ, PT ;  /* 0x000000ff0400720c */ /* 0x000fc40003f45270 */
[----:B------:R-:W-:Y:S01]  /*0700*/  ISETP.EQ.AND P1, PT, R4, RZ, P1 ;  /* 0x000000ff0400720c */ /* 0x000fe20000f22270 */
[----:B------:R-:W0:Y:S02]  /*0710*/  FENCE.VIEW.ASYNC.S ;  /* 0x00000000000073c6 */ /* 0x000e240000000000 */
[----:B0-----:R0:W1:Y:S01]  /*0720*/  @!UP0 SYNCS.EXCH.64 URZ, [UR6+0x70], UR4 ;  /* 0x00007004063f85b2 */ /* 0x0010620008000100 */
[----:B------:R-:W-:Y:S02]  /*0730*/  ISETP.NE.AND P3, PT, R2, R3, PT ;  /* 0x000000030200720c */ /* 0x000fe40003f65270 */
[----:B------:R-:W-:Y:S01]  /*0740*/  SEL R2, RZ, 0x1, !P1 ;  /* 0x00000001ff027807 */ /* 0x000fe20004800000 */
[----:B----4-:R-:W-:-:S03]  /*0750*/  IMAD R10, R13, R12, UR8 ;  /* 0x000000080d0a7e24 */ /* 0x010fc6000f8e020c */
[----:B------:R-:W-:Y:S02]  /*0760*/  SEL R2, R2, 0x2, P5 ;  /* 0x0000000202027807 */ /* 0x000fe40002800000 */
[----:B------:R-:W-:-:S04]  /*0770*/  ISETP.EQ.OR P3, PT, R10, RZ, !P3 ;  /* 0x000000ff0a00720c */ /* 0x000fc80005f62670 */
[----:B------:R-:W-:Y:S01]  /*0780*/  PLOP3.LUT P0, PT, P0, P3, PT, 0x80, 0x0 ;  /* 0x000000000000781c */ /* 0x000fe20000707070 */
[----:B------:R0:W2:Y:S01]  /*0790*/  @!UP1 SYNCS.EXCH.64 URZ, [UR6+0x78], UR4 ;  /* 0x00007804063f95b2 */ /* 0x0000a20008000100 */
[----:B------:R-:W-:Y:S01]  /*07a0*/  NOP ;  /* 0x0000000000007918 */ /* 0x000fe20000000000 */
[----:B------:R-:W-:Y:S10]  /*07b0*/  @!P4 BRA `(.L_x_3) ;  /* 0x000000000008c947 */ /* 0x000ff40003800000 */
[----:B-12---:R-:W-:Y:S01]  /*07c0*/  UCGABAR_ARV ;  /* 0x00000000000079c7 */ /* 0x006fe20008000000 */
[----:B------:R-:W-:Y:S05]  /*07d0*/  BRA `(.L_x_4) ;  /* 0x0000000000047947 */ /* 0x000fea0003800000 */
.L_x_3:
[----:B-12---:R-:W-:Y:S01]  /*07e0*/  NOP ;  /* 0x0000000000007918 */ /* 0x006fe20000000000 */
.L_x_4:
[----:B------:R-:W1:Y:S01]  /*07f0*/  LDC R4, c[0x0][0x75c] ;  /* 0x0001d700ff047b82 */ /* 0x000e620000000800 */
[----:B------:R-:W-:Y:S01]  /*0800*/  IMAD.MOV.U32 R5, RZ, RZ, RZ ;  /* 0x000000ffff057224 */ /* 0x000fe200078e00ff */
[----:B-1----:R-:W-:Y:S01]  /*0810*/  ISETP.NE.AND P3, PT, R4, 0x1, PT ;  /* 0x000000010400780c */ /* 0x002fe20003f65270 */
[----:B------:R-:W-:-:S12]  /*0820*/  IMAD.U32 R4, RZ, RZ, UR8 ;  /* 0x00000008ff047e24 */ /* 0x000fd8000f8e00ff */
[----:B------:R-:W1:Y:S01]  /*0830*/  @P3 LDC R15, c[0x0][0x10] ;  /* 0x00000400ff0f3b82 */ /* 0x000e620000000800 */
[----:B------:R-:W-:Y:S02]  /*0840*/  @P3 IMAD.MOV.U32 R9, RZ, RZ, RZ ;  /* 0x000000ffff093224 */ /* 0x000fe400078e00ff */
[----:B------:R-:W-:-:S05]  /*0850*/  @P3 IMAD.MOV.U32 R17, RZ, RZ, RZ ;  /* 0x000000ffff113224 */ /* 0x000fca00078e00ff */
[----:B------:R-:W2:Y:S01]  /*0860*/  @!P3 LDC R13, c[0x0][0xc] ;  /* 0x00000300ff0dbb82 */ /* 0x000ea20000000800 */
[----:B-1----:R-:W-:-:S04]  /*0870*/  @P3 IMAD.WIDE.U32 R14, R15, UR8, R8 ;  /* 0x000000080f0e3c25 */ /* 0x002fc8000f8e0008 */
[----:B--2---:R-:W-:-:S04]  /*0880*/  @!P3 IMAD.WIDE.U32 R12, R8, R13, R4 ;  /* 0x0000000d080cb225 */ /* 0x004fc800078e0004 */
[----:B------:R-:W-:Y:S02]  /*0890*/  @P3 IMAD.MOV.U32 R4, RZ, RZ, R14 ;  /* 0x000000ffff043224 */ /* 0x000fe400078e000e */
[----:B------:R-:W-:Y:S02]  /*08a0*/  @P3 IMAD.IADD R5, R15, 0x1, R17 ;  /* 0x000000010f053824 */ /* 0x000fe400078e0211 */
[----:B------:R-:W-:Y:S02]  /*08b0*/  @!P3 IMAD.MOV.U32 R4, RZ, RZ, R12 ;  /* 0x000000ffff04b224 */ /* 0x000fe400078e000c */
[----:B------:R-:W-:Y:S01]  /*08c0*/  @!P3 IMAD.MOV.U32 R5, RZ, RZ, R13 ;  /* 0x000000ffff05b224 */ /* 0x000fe200078e000d */
[----:B------:R-:W-:Y:S06]  /*08d0*/  @!P4 BRA `(.L_x_5) ;  /* 0x00000000000cc947 */ /* 0x000fec0003800000 */
[----:B------:R-:W-:Y:S01]  /*08e0*/  UCGABAR_WAIT ;  /* 0x0000000000007dc7 */ /* 0x000fe20008000000 */
[----:B------:R-:W-:Y:S01]  /*08f0*/  CCTL.IVALL ;  /* 0x00000000ff00798f */ /* 0x000fe20002000000 */
[----:B------:R-:W-:Y:S05]  /*0900*/  BRA `(.L_x_6) ;  /* 0x0000000000047947 */ /* 0x000fea0003800000 */
.L_x_5:
[----:B------:R-:W-:Y:S06]  /*0910*/  BAR.SYNC.DEFER_BLOCKING 0x0 ;  /* 0x0000000000007b1d */ /* 0x000fec0000010000 */
.L_x_6:
[----:B------:R-:W-:Y:S05]  /*0920*/  @!P2 BRA `(.L_x_7) ;  /* 0x0000003c00dca947 */ /* 0x000fea0003800000 */
[----:B------:R-:W-:-:S13]  /*0930*/  ISETP.GT.U32.AND P1, PT, R16, 0x1, PT ;  /* 0x000000011000780c */ /* 0x000fda0003f24070 */
[----:B0-----:R-:W-:Y:S05]  /*0940*/  @P1 EXIT ;  /* 0x000000000000194d */ /* 0x001fea0003800000 */
[----:B------:R-:W-:Y:S01]  /*0950*/  ULDC.64 UR4, c[0x0][0x750] ;  /* 0x0001d40000047ab9 */ /* 0x000fe20000000a00 */
[----:B------:R-:W-:Y:S01]  /*0960*/  PRMT R13, RZ, 0x7610, R13 ;  /* 0x00007610ff0d7816 */ /* 0x000fe2000000000d */
[----:B------:R-:W-:Y:S01]  /*0970*/  IMAD.MOV.U32 R14, RZ, RZ, -0x1 ;  /* 0xffffffffff0e7424 */ /* 0x000fe200078e00ff */
[----:B------:R-:W-:Y:S01]  /*0980*/  ISETP.GE.U32.AND P1, PT, R4, UR4, PT ;  /* 0x0000000404007c0c */ /* 0x000fe2000bf26070 */
[----:B------:R-:W-:Y:S02]  /*0990*/  IMAD.MOV.U32 R18, RZ, RZ, -0x1 ;  /* 0xffffffffff127424 */ /* 0x000fe400078e00ff */
[----:B------:R-:W-:Y:S01]  /*09a0*/  IMAD.MOV.U32 R12, RZ, RZ, -0x1 ;  /* 0xffffffffff0c7424 */ /* 0x000fe200078e00ff */
[----:B------:R-:W-:-:S13]  /*09b0*/  ISETP.GE.U32.AND.EX P1, PT, R5, UR5, PT, P1 ;  /* 0x0000000505007c0c */ /* 0x000fda000bf26110 */
[----:B------:R-:W-:Y:S05]  /*09c0*/  @P1 BRA `(.L_x_8) ;  /* 0x0000000400281947 */ /* 0x000fea0003800000 */
[----:B------:R-:W0:Y:S01]  /*09d0*/  LDC.64 R22, c[0x0][0x728] ;  /* 0x0001ca00ff167b82 */ /* 0x000e220000000a00 */
[----:B------:R-:W-:Y:S02]  /*09e0*/  IMAD.MOV.U32 R12, RZ, RZ, R4 ;  /* 0x000000ffff0c7224 */ /* 0x000fe400078e0004 */
[----:B------:R-:W-:-:S05]  /*09f0*/  IMAD.MOV.U32 R13, RZ, RZ, R5 ;  /* 0x000000ffff0d7224 */ /* 0x000fca00078e0005 */
[----:B------:R-:W1:Y:S08]  /*0a00*/  LDC R18, c[0x0][0x730] ;  /* 0x0001cc00ff127b82 */ /* 0x000e700000000800 */
[----:B------:R-:W2:Y:S01]  /*0a10*/  LDC.64 R24, c[0x0][0x720] ;  /* 0x0001c800ff187b82 */ /* 0x000ea20000000a00 */
[----:B0-----:R-:W-:-:S04]  /*0a20*/  ISETP.NE.U32.AND P1, PT, R22, RZ, PT ;  /* 0x000000ff1600720c */ /* 0x001fc80003f25070 */
[----:B------:R-:W-:-:S13]  /*0a30*/  ISETP.NE.AND.EX P1, PT, R23, RZ, PT, P1 ;  /* 0x000000ff1700720c */ /* 0x000fda0003f25310 */
[----:B-12---:R-:W-:Y:S05]  /*0a40*/  @!P1 BRA `(.L_x_9) ;  /* 0x0000000000289947 */ /* 0x006fea0003800000 */
[----:B------:R-:W0:Y:S02]  /*0a50*/  LDC R7, c[0x0][0x734] ;  /* 0x0001cd00ff077b82 */ /* 0x000e240000000800 */
[----:B0-----:R-:W-:-:S05]  /*0a60*/  IADD3 R7, P1, R4, R7, RZ ;  /* 0x0000000704077210 */ /* 0x001fca0007f3e0ff */
[----:B------:R-:W-:-:S04]  /*0a70*/  IMAD.X R19, RZ, RZ, R5, P1 ;  /* 0x000000ffff137224 */ /* 0x000fc800008e0605 */
[----:B------:R-:W-:-:S04]  /*0a80*/  IMAD.WIDE.U32 R12, R19, R22, RZ ;  /* 0x00000016130c7225 */ /* 0x000fc800078e00ff */
[----:B------:R-:W-:-:S04]  /*0a90*/  IMAD.WIDE.U32 R14, P1, R7, R23, R12 ;  /* 0x00000017070e7225 */ /* 0x000fc8000782000c */
[----:B------:R-:W-:-:S04]  /*0aa0*/  IMAD.WIDE.U32 R12, R7, R22, RZ ;  /* 0x00000016070c7225 */ /* 0x000fc800078e00ff */
[----:B------:R-:W-:Y:S01]  /*0ab0*/  IMAD.X R17, RZ, RZ, RZ, P1 ;  /* 0x000000ffff117224 */ /* 0x000fe200008e06ff */
[----:B------:R-:W-:Y:S01]  /*0ac0*/  IADD3 RZ, P1, R13, R14, RZ ;  /* 0x0000000e0dff7210 */ /* 0x000fe20007f3e0ff */
[----:B------:R-:W-:-:S04]  /*0ad0*/  IMAD.MOV.U32 R16, RZ, RZ, R15 ;  /* 0x000000ffff107224 */ /* 0x000fc800078e000f */
[----:B------:R-:W-:-:S08]  /*0ae0*/  IMAD.WIDE.U32.X R12, R19, R23, R16, P1 ;  /* 0x00000017130c7225 */ /* 0x000fd000008e0410 */
.L_x_9:
[----:B------:R-:W0:Y:S01]  /*0af0*/  LDC.64 R28, c[0x0][0x740] ;  /* 0x0001d000ff1c7b82 */ /* 0x000e220000000a00 */
[-CC-:B------:R-:W-:Y:S02]  /*0b00*/  SHF.R.U64 R27, R12, R18.reuse, R13.reuse ;  /* 0x000000120c1b7219 */ /* 0x180fe4000000120d */
[----:B------:R-:W-:Y:S02]  /*0b10*/  SHF.R.U32.HI R7, RZ, R18, R13 ;  /* 0x00000012ff077219 */ /* 0x000fe4000001160d */
[----:B------:R-:W-:-:S03]  /*0b20*/  IADD3 R9, P1, RZ, -R27, RZ ;  /* 0x8000001bff097210 */ /* 0x000fc60007f3e0ff */
[----:B------:R-:W1:Y:S02]  /*0b30*/  LDC R20, c[0x0][0x718] ;  /* 0x0001c600ff147b82 */ /* 0x000e640000000800 */
[----:B------:R-:W-:Y:S02]  /*0b40*/  IMAD.X R7, RZ, RZ, ~R7, P1 ;  /* 0x000000ffff077224 */ /* 0x000fe400008e0e07 */
[----:B------:R-:W-:-:S04]  /*0b50*/  IMAD.WIDE.U32 R12, R9, R24, R4 ;  /* 0x00000018090c7225 */ /* 0x000fc800078e0004 */
[----:B------:R-:W2:Y:S01]  /*0b60*/  LDC R18, c[0x0][0x708] ;  /* 0x0001c200ff127b82 */ /* 0x000ea20000000800 */
[----:B------:R-:W-:Y:S02]  /*0b70*/  IMAD R14, R7, R24, RZ ;  /* 0x00000018070e7224 */ /* 0x000fe400078e02ff */
[----:B------:R-:W-:Y:S02]  /*0b80*/  IMAD.MOV.U32 R7, RZ, RZ, -0x1 ;  /* 0xffffffffff077424 */ /* 0x000fe400078e00ff */
[----:B------:R-:W-:Y:S02]  /*0b90*/  IMAD R9, R9, R25, R14 ;  /* 0x0000001909097224 */ /* 0x000fe400078e020e */
[----:B------:R-:W-:Y:S01]  /*0ba0*/  IMAD R25, R11, R21, R8 ;  /* 0x000000150b197224 */ /* 0x000fe200078e0208 */
[----:B------:R-:W3:Y:S01]  /*0bb0*/  LDC R26, c[0x0][0x758] ;  /* 0x0001d600ff1a7b82 */ /* 0x000ee20000000800 */
[----:B------:R-:W-:Y:S01]  /*0bc0*/  IMAD.IADD R9, R13, 0x1, R9 ;  /* 0x000000010d097824 */ /* 0x000fe200078e0209 */
[----:B0-----:R-:W-:Y:S01]  /*0bd0*/  ISETP.NE.U32.AND P1, PT, R28, RZ, PT ;  /* 0x000000ff1c00720c */ /* 0x001fe20003f25070 */
[----:B------:R-:W-:-:S03]  /*0be0*/  IMAD.MOV.U32 R21, RZ, RZ, 0x1 ;  /* 0x00000001ff157424 */ /* 0x000fc600078e00ff */
[----:B------:R-:W-:Y:S02]  /*0bf0*/  ISETP.NE.AND.EX P1, PT, R29, RZ, PT, P1 ;  /* 0x000000ff1d00720c */ /* 0x000fe40003f25310 */
[----:B------:R-:W0:Y:S01]  /*0c00*/  LDC R22, c[0x0][0x700] ;  /* 0x0001c000ff167b82 */ /* 0x000e220000000800 */
[-CC-:B-1----:R-:W-:Y:S02]  /*0c10*/  SHF.R.U64 R16, R12, R20.reuse, R9.reuse ;  /* 0x000000140c107219 */ /* 0x182fe40000001209 */
[----:B------:R-:W-:-:S05]  /*0c20*/  SHF.R.U32.HI R9, RZ, R20, R9 ;  /* 0x00000014ff097219 */ /* 0x000fca0000011609 */
[----:B------:R-:W1:Y:S01]  /*0c30*/  LDC R19, c[0x0][0x748] ;  /* 0x0001d200ff137b82 */ /* 0x000e620000000800 */
[-CC-:B--2---:R-:W-:Y:S02]  /*0c40*/  SHF.R.U64 R20, R16, R18.reuse, R9.reuse ;  /* 0x0000001210147219 */ /* 0x184fe40000001209 */
[----:B------:R-:W-:-:S05]  /*0c50*/  SHF.R.U32.HI R9, RZ, R18, R9 ;  /* 0x00000012ff097219 */ /* 0x000fca0000011609 */
[----:B------:R-:W2:Y:S01]  /*0c60*/  LDC R23, c[0x0][0x738] ;  /* 0x0001ce00ff177b82 */ /* 0x000ea20000000800 */
[-CC-:B---3--:R-:W-:Y:S02]  /*0c70*/  SHF.R.U64 R18, R20, R26.reuse, R9.reuse ;  /* 0x0000001a14127219 */ /* 0x188fe40000001209 */
[-C--:B------:R-:W-:Y:S02]  /*0c80*/  SHF.L.U32 R7, R7, R26.reuse, RZ ;  /* 0x0000001a07077219 */ /* 0x080fe400000006ff */
[----:B------:R-:W-:Y:S01]  /*0c90*/  SHF.R.U32.HI R9, RZ, R26, R9 ;  /* 0x0000001aff097219 */ /* 0x000fe20000011609 */
[----:B------:R-:W-:Y:S01]  /*0ca0*/  IMAD.MOV.U32 R8, RZ, RZ, R18 ;  /* 0x000000ffff087224 */ /* 0x000fe200078e0012 */
[----:B------:R-:W-:Y:S01]  /*0cb0*/  LOP3.LUT R11, RZ, R7, RZ, 0x33, !PT ;  /* 0x00000007ff0b7212 */ /* 0x000fe200078e33ff */
[----:B------:R-:W3:Y:S01]  /*0cc0*/  LDC R24, c[0x0][0x710] ;  /* 0x0001c400ff187b82 */ /* 0x000ee20000000800 */
[----:B------:R-:W-:Y:S05]  /*0cd0*/  @!P1 BRA `(.L_x_10) ;  /* 0x0000000000289947 */ /* 0x000fea0003800000 */
[----:B------:R-:W4:Y:S02]  /*0ce0*/  LDC R7, c[0x0][0x74c] ;  /* 0x0001d300ff077b82 */ /* 0x000f240000000800 */
[----:B----4-:R-:W-:-:S05]  /*0cf0*/  IADD3 R7, P1, R18, R7, RZ ;  /* 0x0000000712077210 */ /* 0x010fca0007f3e0ff */
        /* <DEDUP_REMOVED lines=8> */
.L_x_10:
[----:B-1----:R-:W-:Y:S01]  /*0d80*/  SHF.R.U64 R9, R8, R19, R9 ;  /* 0x0000001308097219 */ /* 0x002fe20000001209 */
[----:B------:R-:W-:Y:S01]  /*0d90*/  IMAD.MOV.U32 R13, RZ, RZ, 0x1 ;  /* 0x00000001ff0d7424 */ /* 0x000fe200078e00ff */
[----:B------:R-:W-:Y:S01]  /*0da0*/  LOP3.LUT R8, R20, R11, RZ, 0xc0, !PT ;  /* 0x0000000b14087212 */ /* 0x000fe200078ec0ff */
[----:B0-----:R-:W-:Y:S01]  /*0db0*/  VIADD R11, R22, 0xffffffff ;  /* 0xffffffff160b7836 */ /* 0x001fe20000000000 */
[----:B------:R-:W-:Y:S01]  /*0dc0*/  SHF.L.U32 R7, R21, R26, RZ ;  /* 0x0000001a15077219 */ /* 0x000fe200000006ff */
[----:B------:R-:W-:Y:S01]  /*0dd0*/  IMAD.MOV R12, RZ, RZ, -R9 ;  /* 0x000000ffff0c7224 */ /* 0x000fe200078e0a09 */
[----:B------:R-:W-:Y:S02]  /*0de0*/  SEL R10, R10, R25, !P3 ;  /* 0x000000190a0a7207 */ /* 0x000fe40005800000 */
[----:B------:R-:W-:Y:S01]  /*0df0*/  LOP3.LUT R11, R16, R11, RZ, 0xc0, !PT ;  /* 0x0000000b100b7212 */ /* 0x000fe200078ec0ff */
[----:B------:R-:W-:Y:S02]  /*0e00*/  IMAD R9, R7, R9, R8 ;  /* 0x0000000907097224 */ /* 0x000fe400078e0208 */
[----:B--2---:R-:W-:-:S02]  /*0e10*/  IMAD R7, R12, R23, R18 ;  /* 0x000000170c077224 */ /* 0x004fc400078e0212 */
[----:B---3--:R-:W-:Y:S02]  /*0e20*/  IMAD R10, R9, R24, R10 ;  /* 0x00000018090a7224 */ /* 0x008fe400078e020a */
[----:B------:R-:W-:Y:S02]  /*0e30*/  IMAD R7, R7, R22, R11 ;  /* 0x0000001607077224 */ /* 0x000fe400078e020b */
[----:B------:R-:W-:-:S03]  /*0e40*/  IMAD.MOV.U32 R12, RZ, RZ, R27 ;  /* 0x000000ffff0c7224 */ /* 0x000fc600078e001b */
[----:B------:R-:W-:Y:S02]  /*0e50*/  SEL R18, R7, R10, !P3 ;  /* 0x0000000a07127207 */ /* 0x000fe40005800000 */
[----:B------:R-:W-:-:S07]  /*0e60*/  SEL R14, R10, R7, !P3 ;  /* 0x000000070a0e7207 */ /* 0x000fce0005800000 */
.L_x_8:
[----:B------:R-:W-:-:S08]  /*0e70*/  NOP ;  /* 0x0000000000007918 */ /* 0x000fd00000000000 */
[----:B------:R-:W0:Y:S02]  /*0e80*/  USETMAXREG.TRY_ALLOC.CTAPOOL UP0, 0xe8 ;  /* 0x000000e8000079c8 */ /* 0x000e240008000600 */
[----:B0-----:R-:W-:-:S13]  /*0e90*/  PLOP3.LUT P1, PT, PT, PT, UP0, 0x80, 0x0 ;  /* 0x000000000000781c */ /* 0x001fda0003f2f008 */
[----:B------:R-:W-:Y:S05]  /*0ea0*/  @!P1 BRA `(.L_x_8) ;  /* 0xfffffffc00f09947 */ /* 0x000fea000383ffff */
[----:B------:R-:W-:Y:S01]  /*0eb0*/  ULDC.64 UR4, c[0x0][0x698] ;  /* 0x0001a60000047ab9 */ /* 0x000fe20000000a00 */
[----:B------:R-:W-:Y:S01]  /*0ec0*/  ULDC.64 UR14, c[0x0][0x208] ;  /* 0x00008200000e7ab9 */ /* 0x000fe20000000a00 */
[----:B------:R-:W-:-:S04]  /*0ed0*/  ISETP.NE.U32.AND P1, PT, RZ, UR4, PT ;  /* 0x00000004ff007c0c */ /* 0x000fc8000bf25070 */
[----:B------:R-:W-:-:S13]  /*0ee0*/  ISETP.NE.AND.EX P1, PT, RZ, UR5, PT, P1 ;  /* 0x00000005ff007c0c */ /* 0x000fda000bf25310 */
[----:B------:R-:W-:Y:S05]  /*0ef0*/  @!P1 BRA `(.L_x_11) ;  /* 0x00000000001c9947 */ /* 0x000fea0003800000 */
[----:B------:R-:W0:Y:S02]  /*0f00*/  LDC.64 R8, c[0x0][0x698] ;  /* 0x0001a600ff087b82 */ /* 0x000e240000000a00 */
[----:B0-----:R-:W2:Y:S02]  /*0f10*/  LDG.E.64 R8, desc[UR14][R8.64] ;  /* 0x0000000e08087981 */ /* 0x001ea4000c1e1b00 */
[----:B--2---:R-:W-:-:S04]  /*0f20*/  ISETP.NE.U32.AND P1, PT, R8, RZ, PT ;  /* 0x000000ff0800720c */ /* 0x004fc80003f25070 */
[----:B------:R-:W-:-:S13]  /*0f30*/  ISETP.NE.AND.EX P1, PT, R9, RZ, PT, P1 ;  /* 0x000000ff0900720c */ /* 0x000fda0003f25310 */
[----:B------:R-:W-:Y:S05]  /*0f40*/  @!P1 BRA `(.L_x_11) ;  /* 0x0000000000089947 */ /* 0x000fea0003800000 */
[----:B------:R0:W5:Y:S01]  /*0f50*/  LD.E R7, desc[UR14][R8.64] ;  /* 0x0000000e08077980 */ /* 0x000162000c101900 */
[----:B------:R-:W-:Y:S05]  /*0f60*/  BRA `(.L_x_12) ;  /* 0x0000000000207947 */ /* 0x000fea0003800000 */
.L_x_11:
[----:B------:R-:W-:Y:S02]  /*0f70*/  ULDC.64 UR4, c[0x0][0x688] ;  /* 0x0001a20000047ab9 */ /* 0x000fe40000000a00 */
[----:B------:R-:W-:-:S04]  /*0f80*/  ISETP.NE.U32.AND P1, PT, RZ, UR4, PT ;  /* 0x00000004ff007c0c */ /* 0x000fc8000bf25070 */
[----:B------:R-:W-:-:S13]  /*0f90*/  ISETP.NE.AND.EX P1, PT, RZ, UR5, PT, P1 ;  /* 0x00000005ff007c0c */ /* 0x000fda000bf25310 */
[----:B------:R-:W-:Y:S05]  /*0fa0*/  @!P1 BRA `(.L_x_13) ;  /* 0x00000000000c9947 */ /* 0x000fea0003800000 */
[----:B------:R-:W0:Y:S02]  /*0fb0*/  LDC.64 R8, c[0x0][0x688] ;  /* 0x0001a200ff087b82 */ /* 0x000e240000000a00 */
[----:B0-----:R1:W5:Y:S01]  /*0fc0*/  LDG.E R7, desc[UR14][R8.64] ;  /* 0x0000000e08077981 */ /* 0x001362000c1e1900 */
[----:B------:R-:W-:Y:S05]  /*0fd0*/  BRA `(.L_x_12) ;  /* 0x0000000000047947 */ /* 0x000fea0003800000 */
.L_x_13:
[----:B------:R-:W2:Y:S02]  /*0fe0*/  LDC R7, c[0x0][0x680] ;  /* 0x0001a000ff077b82 */ /* 0x000ea40000000800 */
.L_x_12:
[----:B------:R-:W-:Y:S02]  /*0ff0*/  ULDC.64 UR4, c[0x0][0x6a0] ;  /* 0x0001a80000047ab9 */ /* 0x000fe40000000a00 */
[----:B------:R-:W-:-:S04]  /*1000*/  ISETP.NE.U32.AND P1, PT, RZ, UR4, PT ;  /* 0x00000004ff007c0c */ /* 0x000fc8000bf25070 */
[----:B------:R-:W-:-:S13]  /*1010*/  ISETP.NE.AND.EX P1, PT, RZ, UR5, PT, P1 ;  /* 0x00000005ff007c0c */ /* 0x000fda000bf25310 */
[----:B------:R-:W-:Y:S05]  /*1020*/  @!P1 BRA `(.L_x_14) ;  /* 0x00000000001c9947 */ /* 0x000fea0003800000 */
[----:B01----:R-:W0:Y:S02]  /*1030*/  LDC.64 R8, c[0x0][0x6a0] ;  /* 0x0001a800ff087b82 */ /* 0x003e240000000a00 */
[----:B0-----:R-:W3:Y:S02]  /*1040*/  LDG.E.64 R8, desc[UR14][R8.64] ;  /* 0x0000000e08087981 */ /* 0x001ee4000c1e1b00 */
[----:B---3--:R-:W-:-:S04]  /*1050*/  ISETP.NE.U32.AND P1, PT, R8, RZ, PT ;  /* 0x000000ff0800720c */ /* 0x008fc80003f25070 */
[----:B------:R-:W-:-:S13]  /*1060*/  ISETP.NE.AND.EX P1, PT, R9, RZ, PT, P1 ;  /* 0x000000ff0900720c */ /* 0x000fda0003f25310 */
[----:B------:R-:W-:Y:S05]  /*1070*/  @!P1 BRA `(.L_x_14) ;  /* 0x0000000000089947 */ /* 0x000fea0003800000 */
[----:B------:R0:W5:Y:S01]  /*1080*/  LD.E R8, desc[UR14][R8.64] ;  /* 0x0000000e08087980 */ /* 0x000162000c101900 */
[----:B------:R-:W-:Y:S05]  /*1090*/  BRA `(.L_x_15) ;  /* 0x0000000000207947 */ /* 0x000fea0003800000 */
.L_x_14:
[----:B------:R-:W-:Y:S02]  /*10a0*/  ULDC.64 UR4, c[0x0][0x690] ;  /* 0x0001a40000047ab9 */ /* 0x000fe40000000a00 */
[----:B------:R-:W-:-:S04]  /*10b0*/  ISETP.NE.U32.AND P1, PT, RZ, UR4, PT ;  /* 0x00000004ff007c0c */ /* 0x000fc8000bf25070 */
[----:B------:R-:W-:-:S13]  /*10c0*/  ISETP.NE.AND.EX P1, PT, RZ, UR5, PT, P1 ;  /* 0x00000005ff007c0c */ /* 0x000fda000bf25310 */
[----:B------:R-:W-:Y:S05]  /*10d0*/  @!P1 BRA `(.L_x_16) ;  /* 0x00000000000c9947 */ /* 0x000fea0003800000 */
[----:B01----:R-:W0:Y:S02]  /*10e0*/  LDC.64 R8, c[0x0][0x690] ;  /* 0x0001a400ff087b82 */ /* 0x003e240000000a00 */
[----:B0-----:R1:W5:Y:S01]  /*10f0*/  LDG.E R8, desc[UR14][R8.64] ;  /* 0x0000000e08087981 */ /* 0x001362000c1e1900 */
[----:B------:R-:W-:Y:S05]  /*1100*/  BRA `(.L_x_15) ;  /* 0x0000000000047947 */ /* 0x000fea0003800000 */
.L_x_16:
[----:B01----:R-:W3:Y:S02]  /*1110*/  LDC R8, c[0x0][0x684] ;  /* 0x0001a100ff087b82 */ /* 0x003ee40000000800 */
.L_x_15:
[----:B------:R-:W-:-:S13]  /*1120*/  LOP3.LUT P1, RZ, R13, 0xff, RZ, 0xc0, !PT ;  /* 0x000000ff0dff7812 */ /* 0x000fda000782c0ff */
[----:B------:R-:W-:Y:S05]  /*1130*/  @!P1 EXIT ;  /* 0x000000000000994d */ /* 0x000fea0003800000 */
[----:B------:R-:W-:Y:S01]  /*1140*/  ULDC UR4, c[0x0][0x28c] ;  /* 0x0000a30000047ab9 */ /* 0x000fe20000000800 */
[----:B------:R-:W-:Y:S01]  /*1150*/  LOP3.LUT R60, R2, 0x1, RZ, 0xfc, !PT ;  /* 0x00000001023c7812 */ /* 0x000fe200078efcff */
[----:B------:R-:W-:-:S04]  /*1160*/  UIADD3 UR4, UR4, 0x7f, URZ ;  /* 0x0000007f04047890 */ /* 0x000fc8000fffe03f */
[----:B------:R-:W-:-:S04]  /*1170*/  USHF.R.S32.HI UR5, URZ, 0x1f, UR4 ;  /* 0x0000001f3f057899 */ /* 0x000fc80008011404 */
[----:B------:R-:W-:-:S03]  /*1180*/  ULEA.HI UR5, UR5, UR4, URZ, 0x7 ;  /* 0x0000000405057291 */ /* 0x000fc6000f8f383f */
[----:B------:R-:W-:Y:S01]  /*1190*/  UMOV UR4, URZ ;  /* 0x0000003f00047c82 */ /* 0x000fe20008000000 */
[----:B------:R-:W-:-:S03]  /*11a0*/  USHF.R.S32.HI UR6, URZ, 0x7, UR5 ;  /* 0x000000073f067899 */ /* 0x000fc60008011405 */
[----:B------:R-:W-:-:S09]  /*11b0*/  UMOV UR5, URZ ;  /* 0x0000003f00057c82 */ /* 0x000fd20008000000 */
.L_x_89:
[----:B01----:R-:W-:Y:S02]  /*11c0*/  LOP3.LUT R9, R0, 0x80, RZ, 0xc0, !PT ;  /* 0x0000008000097812 */ /* 0x003fe400078ec0ff */
[----:B------:R-:W-:Y:S02]  /*11d0*/  CS2R R54, SRZ ;  /* 0x0000000000367805 */ /* 0x000fe4000001ff00 */
[----:B------:R-:W-:Y:S02]  /*11e0*/  CS2R R24, SRZ ;  /* 0x0000000000187805 */ /* 0x000fe4000001ff00 */
[----:B------:R-:W-:Y:S02]  /*11f0*/  CS2R R26, SRZ ;  /* 0x00000000001a7805 */ /* 0x000fe4000001ff00 */
[----:B------:R-:W-:Y:S02]  /*1200*/  SHF.R.U32.HI R10, RZ, 0x7, R9 ;  /* 0x00000007ff0a7819 */ /* 0x000fe40000011609 */
[----:B------:R-:W-:-:S02]  /*1210*/  CS2R R28, SRZ ;  /* 0x00000000001c7805 */ /* 0x000fc4000001ff00 */
[----:B------:R-:W-:Y:S02]  /*1220*/  VIMNMX R9, RZ, UR6, PT ;  /* 0x00000006ff097c48 */ /* 0x000fe4000bfe0100 */
[----:B------:R-:W-:Y:S02]  /*1230*/  CS2R R30, SRZ ;  /* 0x00000000001e7805 */ /* 0x000fe4000001ff00 */
[----:B------:R-:W-:Y:S02]  /*1240*/  CS2R R32, SRZ ;  /* 0x0000000000207805 */ /* 0x000fe4000001ff00 */
[----:B------:R-:W-:Y:S01]  /*1250*/  CS2R R34, SRZ ;  /* 0x0000000000227805 */ /* 0x000fe2000001ff00 */
[----:B------:R-:W0:Y:S01]  /*1260*/  SHFL.IDX PT, R10, R10, RZ, 0x1f ;  /* 0x00001fff0a0a7589 */ /* 0x000e2200000e0000 */
[----:B------:R-:W-:Y:S02]  /*1270*/  IADD3 R9, -R9, UR6, RZ ;  /* 0x0000000609097c10 */ /* 0x000fe4000fffe1ff */
[----:B------:R-:W-:-:S02]  /*1280*/  CS2R R36, SRZ ;  /* 0x0000000000247805 */ /* 0x000fc4000001ff00 */
[----:B------:R-:W-:Y:S02]  /*1290*/  CS2R R38, SRZ ;  /* 0x0000000000267805 */ /* 0x000fe4000001ff00 */
[----:B------:R-:W-:Y:S02]  /*12a0*/  CS2R R40, SRZ ;  /* 0x0000000000287805 */ /* 0x000fe4000001ff00 */
[----:B------:R-:W-:Y:S02]  /*12b0*/  ISETP.GE.AND P1, PT, R9, 0x1, PT ;  /* 0x000000010900780c */ /* 0x000fe40003f26270 */
[----:B------:R-:W-:Y:S02]  /*12c0*/  CS2R R42, SRZ ;  /* 0x00000000002a7805 */ /* 0x000fe4000001ff00 */
[----:B------:R-:W-:Y:S02]  /*12d0*/  CS2R R44, SRZ ;  /* 0x00000000002c7805 */ /* 0x000fe4000001ff00 */
[----:B------:R-:W-:-:S02]  /*12e0*/  CS2R R46, SRZ ;  /* 0x00000000002e7805 */ /* 0x000fc4000001ff00 */
[----:B------:R-:W-:Y:S02]  /*12f0*/  CS2R R48, SRZ ;  /* 0x0000000000307805 */ /* 0x000fe4000001ff00 */
[----:B------:R-:W-:Y:S02]  /*1300*/  CS2R R50, SRZ ;  /* 0x0000000000327805 */ /* 0x000fe4000001ff00 */
[----:B------:R-:W-:Y:S02]  /*1310*/  CS2R R52, SRZ ;  /* 0x0000000000347805 */ /* 0x000fe4000001ff00 */
[----:B0-----:R-:W-:Y:S01]  /*1320*/  R2UR UR7, R10 ;  /* 0x000000000a0772ca */ /* 0x001fe200000e0000 */
[----:B--23-5:R-:W-:-:S14]  /*1330*/  @!P1 BRA `(.L_x_17) ;  /* 0x0000000400609947 */ /* 0x02cfdc0003800000 */
[----:B------:R-:W0:Y:S01]  /*1340*/  S2UR UR10, SR_CgaCtaId ;  /* 0x00000000000a79c3 */ /* 0x000e220000008800 */
[----:B------:R-:W-:Y:S01]  /*1350*/  ULEA.HI UR8, UR7, UR7, URZ, 0x1 ;  /* 0x0000000707087291 */ /* 0x000fe2000f8f083f */
[----:B------:R-:W-:Y:S01]  /*1360*/  IMAD.U32 R15, RZ, RZ, UR4 ;  /* 0x00000004ff0f7e24 */ /* 0x000fe2000f8e00ff */
[----:B------:R-:W-:Y:S01]  /*1370*/  UMOV UR9, 0x400 ;  /* 0x0000040000097882 */ /* 0x000fe20000000000 */
[----:B------:R-:W-:Y:S01]  /*1380*/  IMAD.U32 R10, RZ, RZ, UR5 ;  /* 0x00000005ff0a7e24 */ /* 0x000fe2000f8e00ff */
[----:B------:R-:W-:Y:S02]  /*1390*/  ULOP3.LUT UR8, UR8, 0x7fffe, URZ, 0xc0, !UPT ;  /* 0x0007fffe08087892 */ /* 0x000fe4000f8ec03f */
[----:B------:R-:W-:Y:S02]  /*13a0*/  UPLOP3.LUT UP0, UPT, UPT, UPT, UPT, 0x40, 0x0 ;  /* 0x000000000000789c */ /* 0x000fe40003f0e870 */
[----:B------:R-:W-:Y:S01]  /*13b0*/  UIADD3 UR8, UR7, -UR8, URZ ;  /* 0x8000000807087290 */ /* 0x000fe2000fffe03f */
[----:B------:R-:W-:Y:S01]  /*13c0*/  UMOV UR12, UR5 ;  /* 0x00000005000c7c82 */ /* 0x000fe20008000000 */
[----:B0-----:R-:W-:-:S04]  /*13d0*/  ULEA UR9, UR10, UR9, 0x18 ;  /* 0x000000090a097291 */ /* 0x001fc8000f8ec03f */
[----:B------:R-:W-:-:S04]  /*13e0*/  ULEA UR8, UR8, UR9, 0xd ;  /* 0x0000000908087291 */ /* 0x000fc8000f8e683f */
[----:B------:R-:W-:-:S04]  /*13f0*/  UIADD3 UR8, UR8, 0x180, URZ ;  /* 0x0000018008087890 */ /* 0x000fc8000fffe03f */
[----:B------:R-:W-:-:S04]  /*1400*/  USHF.R.U32.HI UR8, URZ, 0x4, UR8 ;  /* 0x000000043f087899 */ /* 0x000fc80008011608 */
[----:B------:R-:W-:-:S12]  /*1410*/  ULOP3.LUT UR7, UR8, 0x3fff, URZ, 0xc0, !UPT ;  /* 0x00003fff08077892 */ /* 0x000fd8000f8ec03f */
.L_x_24:
[----:B------:R-:W-:-:S13]  /*1420*/  ISETP.NE.AND P2, PT, R60, 0x3, PT ;  /* 0x000000033c00780c */ /* 0x000fda0003f45270 */
[----:B01----:R-:W-:Y:S05]  /*1430*/  @!P2 BRA `(.L_x_18) ;  /* 0x000000000004a947 */ /* 0x003fea0003800000 */
[----:B------:R-:W-:Y:S01]  /*1440*/  BPT.TRAP 0x1 ;  /* 0x000000040000795c */ /* 0x000fe20000300000 */
.L_x_18:
[----:B------:R-:W0:Y:S01]  /*1450*/  S2UR UR9, SR_CgaCtaId ;  /* 0x00000000000979c3 */ /* 0x000e220000008800 */
[----:B------:R-:W-:Y:S01]  /*1460*/  UMOV UR8, 0x400 ;  /* 0x0000040000087882 */ /* 0x000fe20000000000 */
[----:B------:R-:W-:Y:S01]  /*1470*/  SHF.L.U32 R13, R15, 0x1f, RZ ;  /* 0x0000001f0f0d7819 */ /* 0x000fe200000006ff */
[----:B0-----:R-:W-:-:S04]  /*1480*/  ULEA UR17, UR9, UR8, 0x18 ;  /* 0x0000000809117291 */ /* 0x001fc8000f8ec03f */
[----:B------:R-:W-:-:S09]  /*1490*/  ULEA UR8, UR12, UR17, 0x3 ;  /* 0x000000110c087291 */ /* 0x000fd2000f8e183f */
[----:B------:R0:W1:Y:S01]  /*14a0*/  SYNCS.PHASECHK.TRANS64.TRYWAIT P1, [UR8], R13 ;  /* 0x0000000dff0075a7 */ /* 0x0000620008020148 */
[----:B------:R-:W-:Y:S05]  /*14b0*/  @!P2 BRA `(.L_x_19) ;  /* 0x000000000004a947 */ /* 0x000fea0003800000 */
[----:B------:R-:W-:Y:S01]  /*14c0*/  BPT.TRAP 0x1 ;  /* 0x000000040000795c */ /* 0x000fe20000300000 */
.L_x_19:
[C---:B------:R-:W-:Y:S02]  /*14d0*/  IMAD.SHL.U32 R11, R0.reuse, 0x40, RZ ;  /* 0x00000040000b7824 */ /* 0x040fe400078e00ff */
[C---:B------:R-:W-:Y:S02]  /*14e0*/  IMAD.SHL.U32 R16, R0.reuse, 0x400, RZ ;  /* 0x0000040000107824 */ /* 0x040fe400078e00ff */
[----:B------:R-:W-:Y:S01]  /*14f0*/  IMAD.SHL.U32 R20, R0, 0x20, RZ ;  /* 0x0000002000147824 */ /* 0x000fe200078e00ff */
[----:B------:R-:W-:-:S04]  /*1500*/  LOP3.LUT R11, R11, 0x3800, RZ, 0xc0, !PT ;  /* 0x000038000b0b7812 */ /* 0x000fc800078ec0ff */
[----:B------:R-:W-:Y:S01]  /*1510*/  LOP3.LUT R11, R11, 0x400, R16, 0xf8, !PT ;  /* 0x000004000b0b7812 */ /* 0x000fe200078ef810 */
[----:B------:R-:W-:-:S03]  /*1520*/  IMAD.U32 R16, RZ, RZ, UR12 ;  /* 0x0000000cff107e24 */ /* 0x000fc6000f8e00ff */
[----:B------:R-:W-:-:S04]  /*1530*/  LOP3.LUT R11, R11, 0x380, R20, 0xf8, !PT ;  /* 0x000003800b0b7812 */ /* 0x000fc800078ef814 */
[----:B------:R-:W-:-:S05]  /*1540*/  SHF.R.U32.HI R11, RZ, 0x3, R11 ;  /* 0x00000003ff0b7819 */ /* 0x000fca000001160b */
[----:B------:R-:W-:Y:S01]  /*1550*/  IMAD R11, R16, 0x800, R11 ;  /* 0x00000800100b7824 */ /* 0x000fe200078e020b */
[----:B-1----:R-:W-:Y:S06]  /*1560*/  @P1 BRA `(.L_x_20) ;  /* 0x0000000000081947 */ /* 0x002fec0003800000 */
[----:B------:R-:W1:Y:S02]  /*1570*/  SYNCS.PHASECHK.TRANS64.TRYWAIT P1, [UR8], R13 ;  /* 0x0000000dff0075a7 */ /* 0x000e640008020148 */
[----:B-1----:R-:W-:Y:S05]  /*1580*/  @!P1 BRA `(.L_x_21) ;  /* 0x0000004800d09947 */ /* 0x002fea0003800000 */
.L_x_20:
[----:B------:R-:W4:Y:S01]  /*1590*/  LDS.128 R56, [R11+UR17+0x30180] ;  /* 0x030180110b387984 */ /* 0x000f220008000c00 */
[----:B------:R-:W-:Y:S02]  /*15a0*/  UIADD3 UR8, UR17, 0x18180, URZ ;  /* 0x0001818011087890 */ /* 0x000fe4000fffe03f */
[----:B------:R-:W-:Y:S02]  /*15b0*/  ULOP3.LUT UR13, UR7, 0x10000, URZ, 0xfc, !UPT ;  /* 0x00010000070d7892 */ /* 0x000fe4000f8efc3f */
[----:B------:R-:W-:Y:S02]  /*15c0*/  USHF.R.U32.HI UR8, URZ, 0x4, UR8 ;  /* 0x000000043f087899 */ /* 0x000fe40008011608 */
[----:B------:R-:W-:Y:S02]  /*15d0*/  ULEA UR13, UR12, UR13, 0xa ;  /* 0x0000000d0c0d7291 */ /* 0x000fe4000f8e503f */
[----:B------:R-:W-:Y:S01]  /*15e0*/  ULOP3.LUT UR8, UR8, 0x3fff, URZ, 0xc0, !UPT ;  /* 0x00003fff08087892 */ /* 0x000fe2000f8ec03f */
[----:B------:R-:W-:Y:S01]  /*15f0*/  UMOV UR9, 0x40000040 ;  /* 0x4000004000097882 */ /* 0x000fe20000000000 */
[----:B------:R-:W-:-:S02]  /*1600*/  UMOV UR11, 0x40000040 ;  /* 0x40000040000b7882 */ /* 0x000fc40000000000 */
[----:B------:R-:W-:-:S04]  /*1610*/  ULOP3.LUT UR8, UR8, 0x10000, URZ, 0xfc, !UPT ;  /* 0x0001000008087892 */ /* 0x000fc8000f8efc3f */
[----:B------:R-:W-:-:S03]  /*1620*/  ULEA UR16, UR12, UR8, 0xa ;  /* 0x000000080c107291 */ /* 0x000fc6000f8e503f */
[----:B------:R-:W-:-:S04]  /*1630*/  UMOV UR8, UR13 ;  /* 0x0000000d00087c82 */ /* 0x000fc80008000000 */
[----:B------:R-:W-:Y:S01]  /*1640*/  UMOV UR10, UR16 ;  /* 0x00000010000a7c82 */ /* 0x000fe20008000000 */
[----:B----4-:R-:W-:-:S06]  /*1650*/  WARPGROUP.ARRIVE ;  /* 0x00000000000079c5 */ /* 0x010fcc0000000000 */
[----:B------:R-:W-:Y:S01]  /*1660*/  HGMMA.SP.64x64x32.F32.BF16 R24, gdesc[UR8], R24, UP0, R56, 0x0 ;  /* 0x08e03800081879f0 */ /* 0x000fe2000bf01a18 */
[----:B------:R-:W-:Y:S02]  /*1670*/  UIADD3 UR8, UR13, 0x2, URZ ;  /* 0x000000020d087890 */ /* 0x000fe4000fffe03f */
[----:B------:R-:W-:Y:S01]  /*1680*/  UIADD3 UR10, UR16, 0x4, URZ ;  /* 0x00000004100a7890 */ /* 0x000fe2000fffe03f */
[----:B------:R-:W-:Y:S01]  /*1690*/  UMOV UR9, 0x40000040 ;  /* 0x4000004000097882 */ /* 0x000fe20000000000 */
[----:B------:R-:W-:-:S07]  /*16a0*/  UMOV UR11, 0x40000040 ;  /* 0x40000040000b7882 */ /* 0x000fce0000000000 */
[----:B------:R-:W-:Y:S01]  /*16b0*/  HGMMA.SP.64x64x32.F32.BF16 R24, gdesc[UR8], R24, R57, 0x0 ;  /* 0x08e03900081879f0 */ /* 0x000fe20008701a18 */
        /* <DEDUP_REMOVED lines=9> */
[----:B------:R-:W-:Y:S03]  /*1750*/  HGMMA.SP.64x64x32.F32.BF16 R24, gdesc[UR8], R24, R59, 0x0, gsb0 ;  /* 0x08e03b00081879f0 */ /* 0x000fe60008001a18 */
[----:B------:R-:W-:Y:S02]  /*1760*/  WARPGROUP.DEPBAR.LE gsb0, 0x0 ;  /* 0x00008000000079c5 */ /* 0x000fe40000010000 */
[----:B------:R-:W-:Y:S05]  /*1770*/  @!P2 BRA `(.L_x_22) ;  /* 0x000000000004a947 */ /* 0x000fea0003800000 */
[----:B------:R-:W-:Y:S01]  /*1780*/  BPT.TRAP 0x1 ;  /* 0x000000040000795c */ /* 0x000fe20000300000 */
.L_x_22:
[----:B------:R-:W-:Y:S02]  /*1790*/  @P0 LEA R11, R10, UR17, 0x3 ;  /* 0x000000110a0b0c11 */ /* 0x000fe4000f8e18ff */
[----:B------:R-:W-:-:S03]  /*17a0*/  ISETP.GT.U32.AND P1, PT, R2, 0x1, PT ;  /* 0x000000010200780c */ /* 0x000fc60003f24070 */
[----:B-1----:R-:W-:-:S05]  /*17b0*/  @P0 VIADD R16, R11, 0x30 ;  /* 0x000000300b100836 */ /* 0x002fca0000000000 */
[----:B------:R-:W-:-:S04]  /*17c0*/  @P0 PRMT R16, R3, 0x654, R16 ;  /* 0x0000065403100816 */ /* 0x000fc80000000010 */
[----:B------:R1:W-:Y:S01]  /*17d0*/  @P0 SYNCS.ARRIVE.TRANS64.RED.A1T0 RZ, [R16+URZ], RZ ;  /* 0x000000ff10ff09a7 */ /* 0x0003e2000810043f */
[----:B------:R-:W-:Y:S05]  /*17e0*/  @P1 BRA `(.L_x_23) ;  /* 0x0000000000041947 */ /* 0x000fea0003800000 */
[----:B------:R-:W-:Y:S01]  /*17f0*/  BPT.TRAP 0x1 ;  /* 0x000000040000795c */ /* 0x000fe20000300000 */
.L_x_23:
[----:B------:R-:W-:Y:S01]  /*1800*/  UIADD3 UR12, UR12, 0x1, URZ ;  /* 0x000000010c0c7890 */ /* 0x000fe2000fffe03f */
[C---:B------:R-:W-:Y:S01]  /*1810*/  ISETP.GT.AND P2, PT, R9.reuse, 0x1, PT ;  /* 0x000000010900780c */ /* 0x040fe20003f44270 */
[----:B------:R-:W-:Y:S02]  /*1820*/  VIADD R10, R10, 0x1 ;  /* 0x000000010a0a7836 */ /* 0x000fe40000000000 */
[----:B------:R-:W-:Y:S01]  /*1830*/  UISETP.NE.AND UP0, UPT, UR12, 0x6, UPT ;  /* 0x000000060c00788c */ /* 0x000fe2000bf05270 */
[----:B------:R-:W-:Y:S02]  /*1840*/  VIADD R9, R9, 0xffffffff ;  /* 0xffffffff09097836 */ /* 0x000fe40000000000 */
[C---:B------:R-:W-:Y:S01]  /*1850*/  ISETP.NE.AND P1, PT, R10.reuse, 0x6, PT ;  /* 0x000000060a00780c */ /* 0x040fe20003f25270 */
[----:B------:R-:W-:Y:S02]  /*1860*/  USEL UR8, URZ, 0x1, UP0 ;  /* 0x000000013f087887 */ /* 0x000fe40008000000 */
[----:B------:R-:W-:Y:S01]  /*1870*/  USEL UR12, UR12, URZ, UP0 ;  /* 0x0000003f0c0c7287 */ /* 0x000fe20008000000 */
[----:B------:R-:W-:Y:S01]  /*1880*/  SEL R10, R10, RZ, P1 ;  /* 0x000000ff0a0a7207 */ /* 0x000fe20000800000 */
[----:B------:R-:W-:-:S02]  /*1890*/  UPLOP3.LUT UP0, UPT, UPT, UPT, UPT, 0x80, 0x0 ;  /* 0x000000000000789c */ /* 0x000fc40003f0f070 */
[----:B------:R-:W-:Y:S01]  /*18a0*/  LOP3.LUT R15, R15, UR8, RZ, 0x3c, !PT ;  /* 0x000000080f0f7c12 */ /* 0x000fe2000f8e3cff */
[----:B------:R-:W-:Y:S08]  /*18b0*/  @P2 BRA `(.L_x_24) ;  /* 0xfffffff800d82947 */ /* 0x000ff0000383ffff */
.L_x_17:
[----:B------:R-:W4:Y:S01]  /*18c0*/  LDC R19, c[0x0][0x288] ;  /* 0x0000a200ff137b82 */ /* 0x000f220000000800 */
[----:B------:R-:W-:Y:S01]  /*18d0*/  LOP3.LUT R9, R0, 0x60, RZ, 0xc0, !PT ;  /* 0x0000006000097812 */ /* 0x000fe200078ec0ff */
[----:B------:R-:W-:Y:S01]  /*18e0*/  IMAD.SHL.U32 R20, R18, 0x40, RZ ;  /* 0x0000004012147824 */ /* 0x000fe200078e00ff */
[--C-:B------:R-:W-:Y:S01]  /*18f0*/  SHF.R.U32.HI R10, RZ, 0x2, R0.reuse ;  /* 0x00000002ff0a7819 */ /* 0x100fe20000011600 */
[----:B------:R-:W-:Y:S01]  /*1900*/  UIADD3 UR5, UR6, UR5, URZ ;  /* 0x0000000506057290 */ /* 0x000fe2000fffe03f */
[----:B------:R-:W-:Y:S01]  /*1910*/  SHF.R.U32.HI R9, RZ, 0x5, R9 ;  /* 0x00000005ff097819 */ /* 0x000fe20000011609 */
[----:B------:R-:W-:Y:S01]  /*1920*/  ULDC UR12, c[0x0][0x284] ;  /* 0x0000a100000c7ab9 */ /* 0x000fe20000000800 */
[----:B------:R-:W-:Y:S01]  /*1930*/  LOP3.LUT R10, R10, 0x7, RZ, 0xc0, !PT ;  /* 0x000000070a0a7812 */ /* 0x000fe200078ec0ff */
[----:B------:R-:W-:Y:S01]  /*1940*/  UISETP.GT.U32.AND UP0, UPT, UR5, 0x5, UPT ;  /* 0x000000050500788c */ /* 0x000fe2000bf04070 */
[----:B-1----:R-:W-:Y:S01]  /*1950*/  SHF.R.U32.HI R16, RZ, 0x1, R0 ;  /* 0x00000001ff107819 */ /* 0x002fe20000011600 */
[----:B------:R-:W-:Y:S01]  /*1960*/  IMAD.SHL.U32 R11, R9, 0x10, RZ ;  /* 0x00000010090b7824 */ /* 0x000fe200078e00ff */
[----:B------:R-:W-:Y:S01]  /*1970*/  UISETP.GE.U32.AND UP1, UPT, UR6, 0x6, UPT ;  /* 0x000000060600788c */ /* 0x000fe2000bf26070 */
[----:B------:R-:W-:Y:S01]  /*1980*/  SHF.R.S32.HI R21, RZ, 0x1f, R12 ;  /* 0x0000001fff157819 */ /* 0x000fe2000001140c */
[----:B------:R-:W-:Y:S01]  /*1990*/  UISETP.LT.U32.AND UP0, UPT, UR6, 0x6, UP0 ;  /* 0x000000060600788c */ /* 0x000fe20008701070 */
[----:B------:R-:W-:-:S02]  /*19a0*/  WARPGROUP.DEPBAR.LE gsb0, 0x0 ;  /* 0x00008000000079c5 */ /* 0x000fc40000010000 */
[--C-:B------:R-:W-:Y:S01]  /*19b0*/  LOP3.LUT R11, R11, 0xfffffff0, R10.reuse, 0xe2, !PT ;  /* 0xfffffff00b0b7812 */ /* 0x100fe200078ee20a */
[----:B------:R-:W-:Y:S01]  /*19c0*/  IMAD R10, R9, -0x10, -R10 ;  /* 0xfffffff0090a7824 */ /* 0x000fe200078e0a0a */
[----:B------:R-:W-:Y:S01]  /*19d0*/  LOP3.LUT R9, R6, 0x1, RZ, 0xc0, !PT ;  /* 0x0000000106097812 */ /* 0x000fe200078ec0ff */
[----:B------:R-:W-:Y:S01]  /*19e0*/  UIMAD.WIDE.U32 UR8, UR5, -0x55555555, URZ ;  /* 0xaaaaaaab050878a5 */ /* 0x000fe2000f8e003f */
[----:B------:R-:W-:Y:S01]  /*19f0*/  LOP3.LUT R16, R11, 0x40, R16, 0xf8, !PT ;  /* 0x000000400b107812 */ /* 0x000fe200078ef810 */
[----:B------:R-:W-:Y:S01]  /*1a00*/  IMAD.SHL.U32 R11, R14, 0x80, RZ ;  /* 0x000000800e0b7824 */ /* 0x000fe200078e00ff */
[----:B------:R-:W-:Y:S01]  /*1a10*/  USEL UR7, URZ, 0x1, !UP0 ;  /* 0x000000013f077887 */ /* 0x000fe2000c000000 */
[----:B------:R-:W-:Y:S01]  /*1a20*/  IMAD R10, R9, -0x40, R10 ;  /* 0xffffffc0090a7824 */ /* 0x000fe200078e020a */
[----:B----4-:R-:W-:Y:S01]  /*1a30*/  ISETP.GE.AND P1, PT, R20, R19, PT ;  /* 0x000000131400720c */ /* 0x010fe20003f26270 */
[----:B------:R-:W-:Y:S01]  /*1a40*/  ULDC.64 UR10, c[0x0][0x6d0] ;  /* 0x0001b400000a7ab9 */ /* 0x000fe20000000a00 */
[----:B------:R-:W-:Y:S01]  /*1a50*/  LOP3.LUT R16, R16, R11, RZ, 0xfc, !PT ;  /* 0x0000000b10107212 */ /* 0x000fe200078efcff */
[----:B0-----:R-:W-:Y:S01]  /*1a60*/  IMAD R13, R21, UR10, RZ ;  /* 0x0000000a150d7c24 */ /* 0x001fe2000f8e02ff */
[----:B------:R-:W-:Y:S01]  /*1a70*/  ISETP.GE.OR P1, PT, R11, UR12, P1 ;  /* 0x0000000c0b007c0c */ /* 0x000fe20008f26670 */
[----:B------:R-:W-:Y:S01]  /*1a80*/  USHF.R.U32.HI UR8, URZ, 0x2, UR9 ;  /* 0x000000023f087899 */ /* 0x000fe20008011609 */
[----:B------:R-:W-:Y:S01]  /*1a90*/  LOP3.LUT R9, R0, 0x3, RZ, 0xc0, !PT ;  /* 0x0000000300097812 */ /* 0x000fe200078ec0ff */
[----:B------:R-:W-:Y:S01]  /*1aa0*/  ULOP3.LUT UR4, UR4, UR7, URZ, 0x3c, !UPT ;  /* 0x0000000704047292 */ /* 0x000fe2000f8e3c3f */
[--C-:B------:R-:W-:Y:S01]  /*1ab0*/  SHF.R.S32.HI R17, RZ, 0x1f, R16.reuse ;  /* 0x0000001fff117819 */ /* 0x100fe20000011410 */
[C---:B------:R-:W-:Y:S01]  /*1ac0*/  IMAD R13, R12.reuse, UR11, R13 ;  /* 0x0000000b0c0d7c24 */ /* 0x040fe2000f8e020d */
[----:B------:R-:W-:Y:S01]  /*1ad0*/  UIMAD UR5, UR8, -0x6, UR5 ;  /* 0xfffffffa080578a4 */ /* 0x000fe2000f8e0205 */
[----:B------:R-:W-:Y:S01]  /*1ae0*/  IMAD R9, R9, -0x2, R19 ;  /* 0xfffffffe09097824 */ /* 0x000fe200078e0213 */
[----:B------:R-:W-:Y:S01]  /*1af0*/  @UP1 ULOP3.LUT UR4, UR4, 0x1, UR8, 0x78, !UPT ;  /* 0x0000000104041892 */ /* 0x000fe2000f8e7808 */
[----:B------:R-:W-:Y:S01]  /*1b00*/  IMAD.WIDE.U32 R14, R12, UR10, R16 ;  /* 0x0000000a0c0e7c25 */ /* 0x000fe2000f8e0010 */
[----:B------:R-:W-:-:S03]  /*1b10*/  IADD3 R10, -R11, UR12, R10 ;  /* 0x0000000c0b0a7c10 */ /* 0x000fc6000fffe10a */
[----:B------:R-:W-:Y:S02]  /*1b20*/  IMAD.IADD R11, R9, 0x1, -R20 ;  /* 0x00000001090b7824 */ /* 0x000fe400078e0a14 */
[----:B------:R-:W-:Y:S02]  /*1b30*/  IMAD.IADD R15, R15, 0x1, R13 ;  /* 0x000000010f0f7824 */ /* 0x000fe400078e020d */
[----:B------:R-:W-:Y:S01]  /*1b40*/  IMAD.MOV.U32 R9, RZ, RZ, -0x1 ;  /* 0xffffffffff097424 */ /* 0x000fe200078e00ff */
[----:B------:R-:W-:Y:S06]  /*1b50*/  @P1 BRA `(.L_x_25) ;  /* 0x0000002400a41947 */ /* 0x000fec0003800000 */
[----:B------:R-:W0:Y:S01]  /*1b60*/  LDC.64 R66, c[0x0][0x6c8] ;  /* 0x0001b200ff427b82 */ /* 0x000e220000000a00 */
[----:B---3-5:R-:W-:Y:S01]  /*1b70*/  FSETP.NEU.AND P2, PT, R8, RZ, PT ;  /* 0x000000ff0800720b */ /* 0x028fe20003f4d000 */
[----:B------:R-:W-:Y:S01]  /*1b80*/  IMAD.WIDE R18, R18, 0x40, RZ ;  /* 0x0000004012127825 */ /* 0x000fe200078e02ff */
[----:B------:R-:W-:Y:S01]  /*1b90*/  ISETP.GT.AND P1, PT, R11, RZ, PT ;  /* 0x000000ff0b00720c */ /* 0x000fe20003f24270 */
[----:B------:R-:W-:Y:S02]  /*1ba0*/  BSSY B0, `(.L_x_25) ;  /* 0x0000264000007945 */ /* 0x000fe40003800000 */
[----:B------:R-:W-:Y:S01]  /*1bb0*/  IMAD.SHL.U32 R13, R0, 0x2, RZ ;  /* 0x00000002000d7824 */ /* 0x000fe200078e00ff */
[----:B------:R-:W-:-:S04]  /*1bc0*/  ISETP.GT.AND P4, PT, R10, RZ, P1 ;  /* 0x000000ff0a00720c */ /* 0x000fc80000f84270 */
[----:B------:R-:W-:Y:S01]  /*1bd0*/  LOP3.LUT R65, R18, 0x6, R13, 0xf8, !PT ;  /* 0x0000000612417812 */ /* 0x000fe200078ef80d */
[----:B0-----:R-:W-:-:S04]  /*1be0*/  IMAD R20, R19, R66, RZ ;  /* 0x0000004213147224 */ /* 0x001fc800078e02ff */
[----:B------:R-:W-:-:S04]  /*1bf0*/  IMAD.WIDE.U32 R58, R65, R66, R14 ;  /* 0x00000042413a7225 */ /* 0x000fc800078e000e */
[----:B------:R-:W-:-:S04]  /*1c00*/  IMAD R13, R65, R67, R20 ;  /* 0x00000043410d7224 */ /* 0x000fc800078e0214 */
[----:B------:R-:W-:Y:S01]  /*1c10*/  IMAD.IADD R23, R59, 0x1, R13 ;  /* 0x000000013b177824 */ /* 0x000fe200078e020d */
[----:B------:R-:W-:Y:S06]  /*1c20*/  @!P2 BRA `(.L_x_26) ;  /* 0x0000001800b0a947 */ /* 0x000fec0003800000 */
[----:B------:R-:W-:Y:S01]  /*1c30*/  ULDC.64 UR8, c[0x0][0x6b8] ;  /* 0x0001ae0000087ab9 */ /* 0x000fe20000000a00 */
[----:B------:R-:W-:Y:S01]  /*1c40*/  ULDC.64 UR12, c[0x0][0x6b0] ;  /* 0x0001ac00000c7ab9 */ /* 0x000fe20000000a00 */
[----:B------:R-:W-:Y:S01]  /*1c50*/  IMAD R13, R21, UR8, RZ ;  /* 0x00000008150d7c24 */ /* 0x000fe2000f8e02ff */
[----:B------:R-:W-:Y:S01]  /*1c60*/  ULDC.64 UR16, c[0x0][0x6a8] ;  /* 0x0001aa0000107ab9 */ /* 0x000fe20000000a00 */
[----:B------:R-:W-:Y:S01]  /*1c70*/  IMAD R18, R19, UR12, RZ ;  /* 0x0000000c13127c24 */ /* 0x000fe2000f8e02ff */
[----:B------:R-:W0:Y:S01]  /*1c80*/  LDC.64 R56, c[0x0][0x6b0] ;  /* 0x0001ac00ff387b82 */ /* 0x000e220000000a00 */
[----:B------:R-:W-:Y:S01]  /*1c90*/  IMAD.WIDE.U32 R62, R12, UR8, R16 ;  /* 0x000000080c3e7c25 */ /* 0x000fe2000f8e0010 */
[----:B------:R-:W-:-:S03]  /*1ca0*/  ULDC.64 UR10, c[0x0][0x6c0] ;  /* 0x0001b000000a7ab9 */ /* 0x000fc60000000a00 */
[----:B------:R-:W-:Y:S02]  /*1cb0*/  IMAD R61, R12, UR9, R13 ;  /* 0x000000090c3d7c24 */ /* 0x000fe4000f8e020d */
[----:B------:R-:W-:Y:S02]  /*1cc0*/  IMAD R59, R65, UR13, R18 ;  /* 0x0000000d413b7c24 */ /* 0x000fe4000f8e0212 */
[----:B------:R-:W-:Y:S02]  /*1cd0*/  IMAD.IADD R19, R63, 0x1, R61 ;  /* 0x000000013f137824 */ /* 0x000fe400078e023d */
[----:B------:R-:W-:-:S04]  /*1ce0*/  IMAD.MOV.U32 R18, RZ, RZ, R62 ;  /* 0x000000ffff127224 */ /* 0x000fc800078e003e */
[----:B------:R-:W-:-:S04]  /*1cf0*/  IMAD.WIDE.U32 R14, R65, UR12, R18 ;  /* 0x0000000c410e7c25 */ /* 0x000fc8000f8e0012 */
[----:B------:R-:W-:Y:S01]  /*1d00*/  IMAD.IADD R13, R15, 0x1, R59 ;  /* 0x000000010f0d7824 */ /* 0x000fe200078e023b */
[----:B------:R-:W-:-:S04]  /*1d10*/  LEA R20, P2, R14, UR16, 0x2 ;  /* 0x000000100e147c11 */ /* 0x000fc8000f8410ff */
[----:B------:R-:W-:-:S05]  /*1d20*/  LEA.HI.X R21, R14, UR17, R13, 0x2, P2 ;  /* 0x000000110e157c11 */ /* 0x000fca00090f140d */
[----:B------:R-:W3:Y:S01]  /*1d30*/  @P4 LDG.E.LTC128B R13, desc[UR14][R20.64] ;  /* 0x0000000e140d4981 */ /* 0x000ee2000c1e1920 */
[C---:B------:R-:W-:Y:S01]  /*1d40*/  IMAD.WIDE.U32 R14, R65.reuse, UR12, R16 ;  /* 0x0000000c410e7c25 */ /* 0x040fe2000f8e0010 */
[C---:B------:R-:W-:Y:S01]  /*1d50*/  LEA R22, P2, R58.reuse, UR10, 0x2 ;  /* 0x0000000a3a167c11 */ /* 0x040fe2000f8410ff */
[----:B------:R-:W-:Y:S02]  /*1d60*/  BSSY B1, `(.L_x_27) ;  /* 0x0000015000017945 */ /* 0x000fe40003800000 */
[----:B0-----:R-:W-:Y:S01]  /*1d70*/  IMAD.WIDE.U32 R64, R65, UR12, R56 ;  /* 0x0000000c41407c25 */ /* 0x001fe2000f8e0038 */
[----:B------:R-:W-:Y:S02]  /*1d80*/  LEA.HI.X R23, R58, UR11, R23, 0x2, P2 ;  /* 0x0000000b3a177c11 */ /* 0x000fe400090f1417 */
[----:B------:R-:W-:Y:S01]  /*1d90*/  ISETP.GT.AND P2, PT, R11, 0x1, PT ;  /* 0x000000010b00780c */ /* 0x000fe20003f44270 */
[C---:B------:R-:W-:Y:S01]  /*1da0*/  IMAD.IADD R69, R59.reuse, 0x1, R65 ;  /* 0x000000013b457824 */ /* 0x040fe200078e0241 */
[----:B------:R-:W-:Y:S01]  /*1db0*/  IADD3 R62, P5, R62, R64, RZ ;  /* 0x000000403e3e7210 */ /* 0x000fe20007fbe0ff */
[----:B------:R-:W-:-:S03]  /*1dc0*/  IMAD.IADD R15, R59, 0x1, R15 ;  /* 0x000000013b0f7824 */ /* 0x000fc600078e020f */
[----:B------:R-:W-:Y:S01]  /*1dd0*/  LEA R18, P6, R62, UR16, 0x2 ;  /* 0x000000103e127c11 */ /* 0x000fe2000f8c10ff */
[----:B------:R-:W-:Y:S01]  /*1de0*/  IMAD.X R19, R69, 0x1, R19, P5 ;  /* 0x0000000145137824 */ /* 0x000fe200028e0613 */
[----:B------:R-:W-:Y:S01]  /*1df0*/  ISETP.GT.AND P5, PT, R10, RZ, P2 ;  /* 0x000000ff0a00720c */ /* 0x000fe200017a4270 */
[----:B------:R-:W-:-:S03]  /*1e00*/  IMAD.WIDE.U32 R14, R12, UR8, R14 ;  /* 0x000000080c0e7c25 */ /* 0x000fc6000f8e000e */
[----:B------:R-:W-:Y:S01]  /*1e10*/  LEA.HI.X R19, R62, UR17, R19, 0x2, P6 ;  /* 0x000000113e137c11 */ /* 0x000fe2000b0f1413 */
[----:B------:R-:W-:Y:S01]  /*1e20*/  IMAD.IADD R15, R61, 0x1, R15 ;  /* 0x000000013d0f7824 */ /* 0x000fe200078e020f */
[----:B------:R-:W-:-:S04]  /*1e30*/  LEA R58, P6, R14, UR16, 0x2 ;  /* 0x000000100e3a7c11 */ /* 0x000fc8000f8c10ff */
[----:B------:R-:W-:Y:S01]  /*1e40*/  LEA.HI.X R59, R14, UR17, R15, 0x2, P6 ;  /* 0x000000110e3b7c11 */ /* 0x000fe2000b0f140f */
[----:B---3--:R-:W-:-:S04]  /*1e50*/  FMUL R57, R13, R8 ;  /* 0x000000080d397220 */ /* 0x008fc80000400000 */
[----:B--2---:R-:W-:-:S05]  /*1e60*/  FFMA R63, R24, R7, R57 ;  /* 0x00000007183f7223 */ /* 0x004fca0000000039 */
[----:B------:R0:W-:Y:S01]  /*1e70*/  @P4 STG.E desc[UR14][R22.64], R63 ;  /* 0x0000003f16004986 */ /* 0x0001e2000c10190e */
[----:B------:R-:W-:Y:S01]  /*1e80*/  LEA R56, P4, R66, R22, 0x2 ;  /* 0x0000001642387211 */ /* 0x000fe200078810ff */
[----:B------:R-:W-:-:S12]  /*1e90*/  @!P5 BRA `(.L_x_28) ;  /* 0x000000000004d947 */ /* 0x000fd80003800000 */
[----:B------:R1:W5:Y:S02]  /*1ea0*/  LDG.E.LTC128B R13, desc[UR14][R18.64] ;  /* 0x0000000e120d7981 */ /* 0x000364000c1e1920 */
.L_x_28:
[----:B------:R-:W-:Y:S05]  /*1eb0*/  BSYNC B1 ;  /* 0x0000000000017941 */ /* 0x000fea0003800000 */
.L_x_27:
[----:B-----5:R-:W-:Y:S01]  /*1ec0*/  FMUL R24, R13, R8 ;  /* 0x000000080d187220 */ /* 0x020fe20000400000 */
[----:B------:R-:W-:Y:S01]  /*1ed0*/  LEA.HI.X R57, R66, R23, R67, 0x2, P4 ;  /* 0x0000001742397211 */ /* 0x000fe200020f1443 */
[----:B------:R-:W-:Y:S01]  /*1ee0*/  BSSY B1, `(.L_x_29) ;  /* 0x0000009000017945 */ /* 0x000fe20003800000 */
[----:B------:R-:W-:Y:S01]  /*1ef0*/  ISETP.GT.AND P1, PT, R10, 0x8, P1 ;  /* 0x000000080a00780c */ /* 0x000fe20000f24270 */
[----:B------:R-:W-:Y:S01]  /*1f00*/  FFMA R25, R25, R7, R24 ;  /* 0x0000000719197223 */ /* 0x000fe20000000018 */
[----:B------:R-:W-:-:S04]  /*1f10*/  IADD3 R14, P6, R16, R64, RZ ;  /* 0x00000040100e7210 */ /* 0x000fc80007fde0ff */
[----:B------:R2:W-:Y:S01]  /*1f20*/  @P5 STG.E desc[UR14][R56.64], R25 ;  /* 0x0000001938005986 */ /* 0x0005e2000c10190e */
[----:B------:R-:W-:Y:S02]  /*1f30*/  IMAD.X R15, R17, 0x1, R69, P6 ;  /* 0x00000001110f7824 */ /* 0x000fe400030e0645 */
[----:B------:R-:W-:-:S04]  /*1f40*/  IMAD.MOV.U32 R17, RZ, RZ, R13 ;  /* 0x000000ffff117224 */ /* 0x000fc800078e000d */
[----:B------:R-:W-:Y:S05]  /*1f50*/  @!P1 BRA `(.L_x_30) ;  /* 0x0000000000049947 */ /* 0x000fea0003800000 */
[----:B------:R3:W5:Y:S02]  /*1f60*/  LDG.E.LTC128B R17, desc[UR14][R58.64+0x20] ;  /* 0x0000200e3a117981 */ /* 0x000764000c1e1920 */
.L_x_30:
[----:B------:R-:W-:Y:S05]  /*1f70*/  BSYNC B1 ;  /* 0x0000000000017941 */ /* 0x000fea0003800000 */
.L_x_29:
[----:B------:R-:W-:-:S04]  /*1f80*/  IMAD.WIDE.U32 R12, R12, UR8, R14 ;  /* 0x000000080c0c7c25 */ /* 0x000fc8000f8e000e */
[----:B--2--5:R-:W-:Y:S01]  /*1f90*/  FMUL R25, R17, R8 ;  /* 0x0000000811197220 */ /* 0x024fe20000400000 */
[----:B------:R-:W-:Y:S01]  /*1fa0*/  ISETP.GT.AND P2, PT, R10, 0x8, P2 ;  /* 0x000000080a00780c */ /* 0x000fe20001744270 */
[----:B------:R-:W-:Y:S01]  /*1fb0*/  USHF.L.U64.HI UR10, UR12, 0x5, UR13 ;  /* 0x000000050c0a7899 */ /* 0x000fe2000801020d */
[----:B------:R-:W-:Y:S01]  /*1fc0*/  IMAD.IADD R13, R61, 0x1, R13 ;  /* 0x000000013d0d7824 */ /* 0x000fe200078e020d */
[----:B------:R-:W-:Y:S01]  /*1fd0*/  LEA R14, P6, R12, UR16, 0x2 ;  /* 0x000000100c0e7c11 */ /* 0x000fe2000f8c10ff */
[----:B---3--:R-:W-:Y:S01]  /*1fe0*/  FFMA R59, R26, R7, R25 ;  /* 0x000000071a3b7223 */ /* 0x008fe20000000019 */
[----:B------:R-:W-:Y:S01]  /*1ff0*/  ISETP.GT.AND P4, PT, R11, 0x8, PT ;  /* 0x000000080b00780c */ /* 0x000fe20003f84270 */
[----:B------:R-:W-:Y:S01]  /*2000*/  USHF.L.U32 UR9, UR12, 0x5, URZ ;  /* 0x000000050c097899 */ /* 0x000fe2000800063f */
[----:B------:R-:W-:Y:S01]  /*2010*/  LEA.HI.X R15, R12, UR17, R13, 0x2, P6 ;  /* 0x000000110c0f7c11 */ /* 0x000fe2000b0f140d */
[----:B------:R-:W-:Y:S01]  /*2020*/  @P1 IMAD.MOV.U32 R12, RZ, RZ, R22 ;  /* 0x000000ffff0c1224 */ /* 0x000fe200078e0016 */
[----:B------:R-:W-:Y:S01]  /*2030*/  BSSY B1, `(.L_x_31) ;  /* 0x0000007000017945 */ /* 0x000fe20003800000 */
[----:B------:R-:W-:Y:S01]  /*2040*/  @P1 IMAD.MOV.U32 R13, RZ, RZ, R23 ;  /* 0x000000ffff0d1224 */ /* 0x000fe200078e0017 */
[----:B------:R-:W-:Y:S01]  /*2050*/  ISETP.GT.AND P5, PT, R10, RZ, P4 ;  /* 0x000000ff0a00720c */ /* 0x000fe200027a4270 */
[----:B------:R-:W-:-:S03]  /*2060*/  IMAD.MOV.U32 R25, RZ, RZ, R17 ;  /* 0x000000ffff197224 */ /* 0x000fc600078e0011 */
[----:B------:R2:W-:Y:S01]  /*2070*/  @P1 STG.E desc[UR14][R12.64+0x20], R59 ;  /* 0x0000203b0c001986 */ /* 0x0005e2000c10190e */
[----:B------:R-:W-:Y:S08]  /*2080*/  @!P2 BRA `(.L_x_32) ;  /* 0x000000000004a947 */ /* 0x000ff00003800000 */
[----:B------:R3:W5:Y:S02]  /*2090*/  LDG.E.LTC128B R25, desc[UR14][R14.64+0x20] ;  /* 0x0000200e0e197981 */ /* 0x000764000c1e1920 */
.L_x_32:
[----:B------:R-:W-:Y:S05]  /*20a0*/  BSYNC B1 ;  /* 0x0000000000017941 */ /* 0x000fea0003800000 */
.L_x_31:
[----:B--2--5:R-:W-:Y:S01]  /*20b0*/  FMUL R12, R25, R8 ;  /* 0x00000008190c7220 */ /* 0x024fe20000400000 */
[----:B------:R-:W-:Y:S01]  /*20c0*/  IADD3 R16, P1, R20, UR9, RZ ;  /* 0x0000000914107c10 */ /* 0x000fe2000ff3e0ff */
[----:B------:R-:W-:Y:S02]  /*20d0*/  IMAD.MOV.U32 R61, RZ, RZ, R25 ;  /* 0x000000ffff3d7224 */ /* 0x000fe400078e0019 */
[----:B------:R-:W-:Y:S01]  /*20e0*/  FFMA R59, R27, R7, R12 ;  /* 0x000000071b3b7223 */ /* 0x000fe2000000000c */
[----:B---3--:R-:W-:Y:S01]  /*20f0*/  @P2 IMAD.MOV.U32 R14, RZ, RZ, R56 ;  /* 0x000000ffff0e2224 */ /* 0x008fe200078e0038 */
[----:B------:R-:W-:Y:S01]  /*2100*/  IADD3.X R17, R21, UR10, RZ, P1, !PT ;  /* 0x0000000a15117c10 */ /* 0x000fe20008ffe4ff */
[----:B------:R-:W-:-:S05]  /*2110*/  @P2 IMAD.MOV.U32 R15, RZ, RZ, R57 ;  /* 0x000000ffff0f2224 */ /* 0x000fca00078e0039 */
[----:B------:R2:W-:Y:S04]  /*2120*/  @P2 STG.E desc[UR14][R14.64+0x20], R59 ;  /* 0x0000203b0e002986 */ /* 0x0005e8000c10190e */
[----:B------:R-:W3:Y:S01]  /*2130*/  @P5 LDG.E.LTC128B R61, desc[UR14][R16.64] ;  /* 0x0000000e103d5981 */ /* 0x000ee2000c1e1920 */
[C---:B0-----:R-:W-:Y:S01]  /*2140*/  IMAD.SHL.U32 R63, R66.reuse, 0x20, RZ ;  /* 0x00000020423f7824 */ /* 0x041fe200078e00ff */
[----:B------:R-:W-:Y:S01]  /*2150*/  SHF.L.U64.HI R13, R66, 0x5, R67 ;  /* 0x00000005420d7819 */ /* 0x000fe20000010243 */
[----:B------:R-:W-:Y:S01]  /*2160*/  BSSY B1, `(.L_x_33) ;  /* 0x000000c000017945 */ /* 0x000fe20003800000 */
[----:B------:R-:W-:Y:S02]  /*2170*/  ISETP.GT.AND P1, PT, R11, 0x9, PT ;  /* 0x000000090b00780c */ /* 0x000fe40003f24270 */
[----:B------:R-:W-:-:S02]  /*2180*/  IADD3 R24, P6, R63, R22, RZ ;  /* 0x000000163f187210 */ /* 0x000fc40007fde0ff */
[----:B------:R-:W-:-:S03]  /*2190*/  ISETP.GT.AND P2, PT, R10, RZ, P1 ;  /* 0x000000ff0a00720c */ /* 0x000fc60000f44270 */
[----:B------:R-:W-:Y:S01]  /*21a0*/  IMAD.X R25, R13, 0x1, R23, P6 ;  /* 0x000000010d197824 */ /* 0x000fe200030e0617 */
[----:B------:R-:W-:Y:S01]  /*21b0*/  IADD3 R26, P6, R18, UR9, RZ ;  /* 0x00000009121a7c10 */ /* 0x000fe2000ffde0ff */
[----:B---3--:R-:W-:-:S04]  /*21c0*/  FMUL R27, R61, R8 ;  /* 0x000000083d1b7220 */ /* 0x008fc80000400000 */
[----:B------:R-:W-:Y:S01]  /*21d0*/  FFMA R65, R28, R7, R27 ;  /* 0x000000071c417223 */ /* 0x000fe2000000001b */
[----:B------:R-:W-:-:S04]  /*21e0*/  IADD3.X R27, R19, UR10, RZ, P6, !PT ;  /* 0x0000000a131b7c10 */ /* 0x000fc8000b7fe4ff */
[----:B------:R2:W-:Y:S01]  /*21f0*/  @P5 STG.E desc[UR14][R24.64], R65 ;  /* 0x0000004118005986 */ /* 0x0005e2000c10190e */
[----:B------:R-:W-:Y:S05]  /*2200*/  @!P2 BRA `(.L_x_34) ;  /* 0x000000000004a947 */ /* 0x000fea0003800000 */
[----:B------:R0:W5:Y:S02]  /*2210*/  LDG.E.LTC128B R61, desc[UR14][R26.64] ;  /* 0x0000000e1a3d7981 */ /* 0x000164000c1e1920 */
.L_x_34:
[----:B------:R-:W-:Y:S05]  /*2220*/  BSYNC B1 ;  /* 0x0000000000017941 */ /* 0x000fea0003800000 */
.L_x_33:
[----:B------:R-:W-:Y:S01]  /*2230*/  UIADD3 UR7, UP0, UR9, 0x20, URZ ;  /* 0x0000002009077890 */ /* 0x000fe2000ff1e03f */
[----:B------:R-:W-:Y:S01]  /*2240*/  ISETP.GT.AND P4, PT, R10, 0x8, P4 ;  /* 0x000000080a00780c */ /* 0x000fe20002784270 */
[----:B-----5:R-:W-:Y:S01]  /*2250*/  FMUL R12, R61, R8 ;  /* 0x000000083d0c7220 */ /* 0x020fe20000400000 */
[----:B------:R-:W-:Y:S01]  /*2260*/  IADD3 R58, P5, R63, R56, RZ ;  /* 0x000000383f3a7210 */ /* 0x000fe20007fbe0ff */
[----:B------:R-:W-:Y:S02]  /*2270*/  UIADD3.X UR8, URZ, UR10, URZ, UP0, !UPT ;  /* 0x0000000a3f087290 */ /* 0x000fe400087fe43f */
[----:B------:R-:W-:Y:S01]  /*2280*/  IADD3 R20, P6, R20, UR7, RZ ;  /* 0x0000000714147c10 */ /* 0x000fe2000ffde0ff */
[----:B--2---:R-:W-:Y:S01]  /*2290*/  FFMA R65, R29, R7, R12 ;  /* 0x000000071d417223 */ /* 0x004fe2000000000c */
[----:B------:R-:W-:Y:S02]  /*22a0*/  IMAD.X R59, R13, 0x1, R57, P5 ;  /* 0x000000010d3b7824 */ /* 0x000fe400028e0639 */
[----:B------:R-:W-:-:S03]  /*22b0*/  IADD3.X R21, R21, UR8, RZ, P6, !PT ;  /* 0x0000000815157c10 */ /* 0x000fc6000b7fe4ff */
[----:B------:R2:W-:Y:S04]  /*22c0*/  @P2 STG.E desc[UR14][R58.64], R65 ;  /* 0x000000413a002986 */ /* 0x0005e8000c10190e */
[----:B------:R-:W3:Y:S01]  /*22d0*/  @P4 LDG.E.LTC128B R61, desc[UR14][R20.64] ;  /* 0x0000000e143d4981 */ /* 0x000ee2000c1e1920 */
[----:B------:R-:W-:Y:S01]  /*22e0*/  IADD3 R14, P2, R63, 0x20, RZ ;  /* 0x000000203f0e7810 */ /* 0x000fe20007f5e0ff */
[----:B------:R-:W-:Y:S01]  /*22f0*/  BSSY B1, `(.L_x_35) ;  /* 0x000000e000017945 */ /* 0x000fe20003800000 */
[----:B------:R-:W-:Y:S02]  /*2300*/  ISETP.GT.AND P1, PT, R10, 0x8, P1 ;  /* 0x000000080a00780c */ /* 0x000fe40000f24270 */
[----:B------:R-:W-:Y:S01]  /*2310*/  IADD3 R22, P5, R14, R22, RZ ;  /* 0x000000160e167210 */ /* 0x000fe20007fbe0ff */
[----:B------:R-:W-:Y:S01]  /*2320*/  IMAD.X R12, RZ, RZ, R13, P2 ;  /* 0x000000ffff0c7224 */ /* 0x000fe200010e060d */
[----:B-1----:R-:W-:-:S02]  /*2330*/  IADD3 R18, P6, R18, UR7, RZ ;  /* 0x0000000712127c10 */ /* 0x002fc4000ffde0ff */
[----:B------:R-:W-:Y:S01]  /*2340*/  ISETP.GT.AND P2, PT, R11, 0x10, PT ;  /* 0x000000100b00780c */ /* 0x000fe20003f44270 */
[----:B------:R-:W-:Y:S01]  /*2350*/  IMAD.X R23, R12, 0x1, R23, P5 ;  /* 0x000000010c177824 */ /* 0x000fe200028e0617 */
[----:B------:R-:W-:Y:S02]  /*2360*/  IADD3 R28, P5, R14, R56, RZ ;  /* 0x000000380e1c7210 */ /* 0x000fe40007fbe0ff */
[----:B------:R-:W-:Y:S01]  /*2370*/  IADD3.X R19, R19, UR8, RZ, P6, !PT ;  /* 0x0000000813137c10 */ /* 0x000fe2000b7fe4ff */
[----:B---3--:R-:W-:-:S04]  /*2380*/  FMUL R15, R61, R8 ;  /* 0x000000083d0f7220 */ /* 0x008fc80000400000 */
[----:B------:R-:W-:-:S05]  /*2390*/  FFMA R15, R30, R7, R15 ;  /* 0x000000071e0f7223 */ /* 0x000fca000000000f */
[----:B------:R2:W-:Y:S01]  /*23a0*/  @P4 STG.E desc[UR14][R22.64], R15 ;  /* 0x0000000f16004986 */ /* 0x0005e2000c10190e */
[----:B------:R-:W-:Y:S05]  /*23b0*/  @!P1 BRA `(.L_x_36) ;  /* 0x0000000000049947 */ /* 0x000fea0003800000 */
[----:B------:R1:W5:Y:S02]  /*23c0*/  LDG.E.LTC128B R61, desc[UR14][R18.64] ;  /* 0x0000000e123d7981 */ /* 0x000364000c1e1920 */
.L_x_36:
[----:B------:R-:W-:Y:S05]  /*23d0*/  BSYNC B1 ;  /* 0x0000000000017941 */ /* 0x000fea0003800000 */
.L_x_35:
[----:B-1---5:R-:W-:Y:S01]  /*23e0*/  FMUL R18, R61, R8 ;  /* 0x000000083d127220 */ /* 0x022fe20000400000 */
[----:B------:R-:W-:Y:S01]  /*23f0*/  IMAD.X R29, R12, 0x1, R57, P5 ;  /* 0x000000010c1d7824 */ /* 0x000fe200028e0639 */
[----:B------:R-:W-:Y:S01]  /*2400*/  ISETP.GT.AND P4, PT, R10, RZ, P2 ;  /* 0x000000ff0a00720c */ /* 0x000fe20001784270 */
[----:B------:R-:W-:Y:S01]  /*2410*/  BSSY B1, `(.L_x_37) ;  /* 0x0000008000017945 */ /* 0x000fe20003800000 */
[----:B------:R-:W-:Y:S01]  /*2420*/  FFMA R31, R31, R7, R18 ;  /* 0x000000071f1f7223 */ /* 0x000fe20000000012 */
[----:B------:R-:W-:Y:S02]  /*2430*/  IADD3 R18, P6, R16, UR9, RZ ;  /* 0x0000000910127c10 */ /* 0x000fe4000ffde0ff */
[----:B------:R-:W-:Y:S02]  /*2440*/  IADD3 R20, P5, R24, R63, RZ ;  /* 0x0000003f18147210 */ /* 0x000fe40007fbe0ff */
[----:B------:R1:W-:Y:S01]  /*2450*/  @P1 STG.E desc[UR14][R28.64], R31 ;  /* 0x0000001f1c001986 */ /* 0x0003e2000c10190e */
[----:B------:R-:W-:-:S05]  /*2460*/  IADD3.X R19, R17, UR10, RZ, P6, !PT ;  /* 0x0000000a11137c10 */ /* 0x000fca000b7fe4ff */
[----:B------:R-:W-:Y:S05]  /*2470*/  @!P4 BRA `(.L_x_38) ;  /* 0x000000000004c947 */ /* 0x000fea0003800000 */
[----:B------:R3:W5:Y:S02]  /*2480*/  LDG.E.LTC128B R61, desc[UR14][R18.64] ;  /* 0x0000000e123d7981 */ /* 0x000764000c1e1920 */
.L_x_38:
[----:B------:R-:W-:Y:S05]  /*2490*/  BSYNC B1 ;  /* 0x0000000000017941 */ /* 0x000fea0003800000 */
.L_x_37:
[----:B------:R-:W-:Y:S01]  /*24a0*/  ISETP.GT.AND P1, PT, R11, 0x11, PT ;  /* 0x000000110b00780c */ /* 0x000fe20003f24270 */
[----:B------:R-:W-:Y:S02]  /*24b0*/  IMAD.X R21, R25, 0x1, R13, P5 ;  /* 0x0000000119157824 */ /* 0x000fe400028e060d */
[----:B--2--5:R-:W-:Y:S01]  /*24c0*/  FMUL R15, R61, R8 ;  /* 0x000000083d0f7220 */ /* 0x024fe20000400000 */
[----:B------:R-:W-:Y:S01]  /*24d0*/  BSSY B1, `(.L_x_39) ;  /* 0x0000009000017945 */ /* 0x000fe20003800000 */
[----:B------:R-:W-:Y:S02]  /*24e0*/  ISETP.GT.AND P5, PT, R10, RZ, P1 ;  /* 0x000000ff0a00720c */ /* 0x000fe40000fa4270 */
[----:B------:R-:W-:Y:S01]  /*24f0*/  FFMA R15, R32, R7, R15 ;  /* 0x00000007200f7223 */ /* 0x000fe2000000000f */
[----:B-1----:R-:W-:-:S04]  /*2500*/  IADD3 R28, P6, R58, R63, RZ ;  /* 0x0000003f3a1c7210 */ /* 0x002fc80007fde0ff */
[----:B------:R1:W-:Y:S01]  /*2510*/  @P4 STG.E desc[UR14][R20.64], R15 ;  /* 0x0000000f14004986 */ /* 0x0003e2000c10190e */
[----:B------:R-:W-:-:S04]  /*2520*/  IADD3 R22, P4, R26, UR9, RZ ;  /* 0x000000091a167c10 */ /* 0x000fc8000ff9e0ff */
[----:B------:R-:W-:Y:S01]  /*2530*/  IADD3.X R23, R27, UR10, RZ, P4, !PT ;  /* 0x0000000a1b177c10 */ /* 0x000fe2000a7fe4ff */
[----:B------:R-:W-:Y:S08]  /*2540*/  @!P5 BRA `(.L_x_40) ;  /* 0x000000000004d947 */ /* 0x000ff00003800000 */
[----:B------:R2:W5:Y:S02]  /*2550*/  LDG.E.LTC128B R61, desc[UR14][R22.64] ;  /* 0x0000000e163d7981 */ /* 0x000564000c1e1920 */
.L_x_40:
[----:B------:R-:W-:Y:S05]  /*2560*/  BSYNC B1 ;  /* 0x0000000000017941 */ /* 0x000fea0003800000 */
.L_x_39:
[----:B-----5:R-:W-:Y:S01]  /*2570*/  FMUL R30, R61, R8 ;  /* 0x000000083d1e7220 */ /* 0x020fe20000400000 */
[----:B------:R-:W-:Y:S01]  /*2580*/  IMAD.X R29, R59, 0x1, R13, P6 ;  /* 0x000000013b1d7824 */ /* 0x000fe200030e060d */
[----:B------:R-:W-:Y:S01]  /*2590*/  ISETP.GT.AND P4, PT, R10, 0x8, P2 ;  /* 0x000000080a00780c */ /* 0x000fe20001784270 */
[----:B------:R-:W-:Y:S01]  /*25a0*/  BSSY B1, `(.L_x_41) ;  /* 0x0000007000017945 */ /* 0x000fe20003800000 */
[----:B------:R-:W-:Y:S01]  /*25b0*/  FFMA R33, R33, R7, R30 ;  /* 0x0000000721217223 */ /* 0x000fe2000000001e */
[----:B------:R-:W-:-:S04]  /*25c0*/  IADD3 R16, P2, R16, UR7, RZ ;  /* 0x0000000710107c10 */ /* 0x000fc8000ff5e0ff */
[----:B------:R4:W-:Y:S01]  /*25d0*/  @P5 STG.E desc[UR14][R28.64], R33 ;  /* 0x000000211c005986 */ /* 0x0009e2000c10190e */
[----:B------:R-:W-:-:S05]  /*25e0*/  IADD3.X R17, R17, UR8, RZ, P2, !PT ;  /* 0x0000000811117c10 */ /* 0x000fca00097fe4ff */
[----:B------:R-:W-:Y:S05]  /*25f0*/  @!P4 BRA `(.L_x_42) ;  /* 0x000000000004c947 */ /* 0x000fea0003800000 */
[----:B------:R0:W5:Y:S02]  /*2600*/  LDG.E.LTC128B R61, desc[UR14][R16.64] ;  /* 0x0000000e103d7981 */ /* 0x000164000c1e1920 */
.L_x_42:
[----:B------:R-:W-:Y:S05]  /*2610*/  BSYNC B1 ;  /* 0x0000000000017941 */ /* 0x000fea0003800000 */
.L_x_41:
[----:B0-----:R-:W-:Y:S01]  /*2620*/  IADD3 R16, P5, R14, R24, RZ ;  /* 0x000000180e107210 */ /* 0x001fe20007fbe0ff */
[----:B-1---5:R-:W-:Y:S01]  /*2630*/  FMUL R15, R61, R8 ;  /* 0x000000083d0f7220 */ /* 0x022fe20000400000 */
[----:B------:R-:W-:Y:S01]  /*2640*/  ISETP.GT.AND P1, PT, R10, 0x8, P1 ;  /* 0x000000080a00780c */ /* 0x000fe20000f24270 */
[----:B------:R-:W-:Y:S01]  /*2650*/  BSSY B1, `(.L_x_43) ;  /* 0x000000a000017945 */ /* 0x000fe20003800000 */
[----:B------:R-:W-:Y:S01]  /*2660*/  IADD3 R24, P6, R26, UR7, RZ ;  /* 0x000000071a187c10 */ /* 0x000fe2000ffde0ff */
[----:B------:R-:W-:Y:S01]  /*2670*/  FFMA R15, R34, R7, R15 ;  /* 0x00000007220f7223 */ /* 0x000fe2000000000f */
[----:B------:R-:W-:Y:S01]  /*2680*/  IMAD.X R17, R12, 0x1, R25, P5 ;  /* 0x000000010c117824 */ /* 0x000fe200028e0619 */
[----:B------:R-:W-:Y:S02]  /*2690*/  ISETP.GT.AND P2, PT, R11, 0x18, PT ;  /* 0x000000180b00780c */ /* 0x000fe40003f44270 */
[----:B------:R-:W-:Y:S02]  /*26a0*/  IADD3 R30, P5, R14, R58, RZ ;  /* 0x0000003a0e1e7210 */ /* 0x000fe40007fbe0ff */
[----:B------:R0:W-:Y:S01]  /*26b0*/  @P4 STG.E desc[UR14][R16.64], R15 ;  /* 0x0000000f10004986 */ /* 0x0001e2000c10190e */
[----:B------:R-:W-:-:S03]  /*26c0*/  IADD3.X R25, R27, UR8, RZ, P6, !PT ;  /* 0x000000081b197c10 */ /* 0x000fc6000b7fe4ff */
[----:B------:R-:W-:Y:S07]  /*26d0*/  @!P1 BRA `(.L_x_44) ;  /* 0x0000000000049947 */ /* 0x000fee0003800000 */
[----:B------:R1:W5:Y:S02]  /*26e0*/  LDG.E.LTC128B R61, desc[UR14][R24.64] ;  /* 0x0000000e183d7981 */ /* 0x000364000c1e1920 */
.L_x_44:
[----:B------:R-:W-:Y:S05]  /*26f0*/  BSYNC B1 ;  /* 0x0000000000017941 */ /* 0x000fea0003800000 */
.L_x_43:
[----:B0----5:R-:W-:Y:S01]  /*2700*/  FMUL R16, R61, R8 ;  /* 0x000000083d107220 */ /* 0x021fe20000400000 */
[----:B------:R-:W-:Y:S01]  /*2710*/  IMAD.X R31, R12, 0x1, R59, P5 ;  /* 0x000000010c1f7824 */ /* 0x000fe200028e063b */
[----:B------:R-:W-:Y:S01]  /*2720*/  ISETP.GT.AND P4, PT, R10, RZ, P2 ;  /* 0x000000ff0a00720c */ /* 0x000fe20001784270 */
[----:B------:R-:W-:Y:S01]  /*2730*/  BSSY B1, `(.L_x_45) ;  /* 0x0000008000017945 */ /* 0x000fe20003800000 */
[----:B------:R-:W-:Y:S01]  /*2740*/  FFMA R35, R35, R7, R16 ;  /* 0x0000000723237223 */ /* 0x000fe20000000010 */
[----:B------:R-:W-:Y:S02]  /*2750*/  IADD3 R16, P6, R18, UR9, RZ ;  /* 0x0000000912107c10 */ /* 0x000fe4000ffde0ff */
[----:B-1----:R-:W-:Y:S02]  /*2760*/  IADD3 R24, P5, R20, R63, RZ ;  /* 0x0000003f14187210 */ /* 0x002fe40007fbe0ff */
[----:B------:R0:W-:Y:S01]  /*2770*/  @P1 STG.E desc[UR14][R30.64], R35 ;  /* 0x000000231e001986 */ /* 0x0001e2000c10190e */
[----:B------:R-:W-:-:S05]  /*2780*/  IADD3.X R17, R19, UR10, RZ, P6, !PT ;  /* 0x0000000a13117c10 */ /* 0x000fca000b7fe4ff */
[----:B------:R-:W-:Y:S05]  /*2790*/  @!P4 BRA `(.L_x_46) ;  /* 0x000000000004c947 */ /* 0x000fea0003800000 */
[----:B------:R1:W5:Y:S02]  /*27a0*/  LDG.E.LTC128B R61, desc[UR14][R16.64] ;  /* 0x0000000e103d7981 */ /* 0x000364000c1e1920 */
.L_x_46:
[----:B------:R-:W-:Y:S05]  /*27b0*/  BSYNC B1 ;  /* 0x0000000000017941 */ /* 0x000fea0003800000 */
.L_x_45:
[----:B------:R-:W-:Y:S01]  /*27c0*/  ISETP.GT.AND P1, PT, R11, 0x19, PT ;  /* 0x000000190b00780c */ /* 0x000fe20003f24270 */
[----:B------:R-:W-:Y:S02]  /*27d0*/  IMAD.X R25, R21, 0x1, R13, P5 ;  /* 0x0000000115197824 */ /* 0x000fe400028e060d */
[----:B-----5:R-:W-:Y:S01]  /*27e0*/  FMUL R15, R61, R8 ;  /* 0x000000083d0f7220 */ /* 0x020fe20000400000 */
[----:B------:R-:W-:Y:S01]  /*27f0*/  BSSY B1, `(.L_x_47) ;  /* 0x0000009000017945 */ /* 0x000fe20003800000 */
[----:B------:R-:W-:Y:S02]  /*2800*/  ISETP.GT.AND P5, PT, R10, RZ, P1 ;  /* 0x000000ff0a00720c */ /* 0x000fe40000fa4270 */
[----:B------:R-:W-:Y:S01]  /*2810*/  FFMA R15, R36, R7, R15 ;  /* 0x00000007240f7223 */ /* 0x000fe2000000000f */
[----:B0-----:R-:W-:-:S04]  /*2820*/  IADD3 R30, P6, R28, R63, RZ ;  /* 0x0000003f1c1e7210 */ /* 0x001fc80007fde0ff */
[----:B------:R0:W-:Y:S01]  /*2830*/  @P4 STG.E desc[UR14][R24.64], R15 ;  /* 0x0000000f18004986 */ /* 0x0001e2000c10190e */
[----:B------:R-:W-:-:S04]  /*2840*/  IADD3 R26, P4, R22, UR9, RZ ;  /* 0x00000009161a7c10 */ /* 0x000fc8000ff9e0ff */
[----:B------:R-:W-:Y:S01]  /*2850*/  IADD3.X R27, R23, UR10, RZ, P4, !PT ;  /* 0x0000000a171b7c10 */ /* 0x000fe2000a7fe4ff */
[----:B------:R-:W-:Y:S08]  /*2860*/  @!P5 BRA `(.L_x_48) ;  /* 0x000000000004d947 */ /* 0x000ff00003800000 */
[----:B------:R0:W5:Y:S02]  /*2870*/  LDG.E.LTC128B R61, desc[UR14][R26.64] ;  /* 0x0000000e1a3d7981 */ /* 0x000164000c1e1920 */
.L_x_48:
[----:B------:R-:W-:Y:S05]  /*2880*/  BSYNC B1 ;  /* 0x0000000000017941 */ /* 0x000fea0003800000 */
.L_x_47:
[----:B-----5:R-:W-:Y:S01]  /*2890*/  FMUL R32, R61, R8 ;  /* 0x000000083d207220 */ /* 0x020fe20000400000 */
[----:B------:R-:W-:Y:S01]  /*28a0*/  IMAD.X R31, R29, 0x1, R13, P6 ;  /* 0x000000011d1f7824 */ /* 0x000fe200030e060d */
[----:B------:R-:W-:Y:S01]  /*28b0*/  ISETP.GT.AND P4, PT, R10, 0x8, P2 ;  /* 0x000000080a00780c */ /* 0x000fe20001784270 */
[----:B------:R-:W-:Y:S01]  /*28c0*/  BSSY B1, `(.L_x_49) ;  /* 0x0000007000017945 */ /* 0x000fe20003800000 */
[----:B------:R-:W-:Y:S01]  /*28d0*/  FFMA R37, R37, R7, R32 ;  /* 0x0000000725257223 */ /* 0x000fe20000000020 */
[----:B---3--:R-:W-:-:S04]  /*28e0*/  IADD3 R18, P2, R18, UR7, RZ ;  /* 0x0000000712127c10 */ /* 0x008fc8000ff5e0ff */
[----:B------:R3:W-:Y:S01]  /*28f0*/  @P5 STG.E desc[UR14][R30.64], R37 ;  /* 0x000000251e005986 */ /* 0x0007e2000c10190e */
[----:B------:R-:W-:-:S05]  /*2900*/  IADD3.X R19, R19, UR8, RZ, P2, !PT ;  /* 0x0000000813137c10 */ /* 0x000fca00097fe4ff */
[----:B------:R-:W-:Y:S05]  /*2910*/  @!P4 BRA `(.L_x_50) ;  /* 0x000000000004c947 */ /* 0x000fea0003800000 */
[----:B------:R0:W5:Y:S02]  /*2920*/  LDG.E.LTC128B R61, desc[UR14][R18.64] ;  /* 0x0000000e123d7981 */ /* 0x000164000c1e1920 */
.L_x_50:
[----:B------:R-:W-:Y:S05]  /*2930*/  BSYNC B1 ;  /* 0x0000000000017941 */ /* 0x000fea0003800000 */
.L_x_49:
[----:B0-----:R-:W-:Y:S01]  /*2940*/  IADD3 R18, P5, R20, R14, RZ ;  /* 0x0000000e14127210 */ /* 0x001fe20007fbe0ff */
[----:B-----5:R-:W-:Y:S01]  /*2950*/  FMUL R15, R61, R8 ;  /* 0x000000083d0f7220 */ /* 0x020fe20000400000 */
        /* <DEDUP_REMOVED lines=11> */
.L_x_52:
[----:B------:R-:W-:Y:S05]  /*2a10*/  BSYNC B1 ;  /* 0x0000000000017941 */ /* 0x000fea0003800000 */
.L_x_51:
[----:B0----5:R-:W-:Y:S01]  /*2a20*/  FMUL R18, R61, R8 ;  /* 0x000000083d127220 */ /* 0x021fe20000400000 */
[----:B----4-:R-:W-:Y:S01]  /*2a30*/  IMAD.X R33, R29, 0x1, R12, P5 ;  /* 0x000000011d217824 */ /* 0x010fe200028e060c */
        /* <DEDUP_REMOVED lines=9> */
.L_x_54:
[----:B------:R-:W-:Y:S05]  /*2ad0*/  BSYNC B1 ;  /* 0x0000000000017941 */ /* 0x000fea0003800000 */
.L_x_53:
[----:B------:R-:W-:Y:S01]  /*2ae0*/  ISETP.GT.AND P1, PT, R11, 0x21, PT ;  /* 0x000000210b00780c */ /* 0x000fe20003f24270 */
[----:B------:R-:W-:Y:S02]  /*2af0*/  IMAD.X R21, R25, 0x1, R13, P5 ;  /* 0x0000000119157824 */ /* 0x000fe400028e060d */
[----:B-----5:R-:W-:Y:S01]  /*2b00*/  FMUL R15, R61, R8 ;  /* 0x000000083d0f7220 */ /* 0x020fe20000400000 */
[----:B------:R-:W-:Y:S01]  /*2b10*/  BSSY B1, `(.L_x_55) ;  /* 0x0000009000017945 */ /* 0x000fe20003800000 */
[----:B------:R-:W-:Y:S02]  /*2b20*/  ISETP.GT.AND P5, PT, R10, RZ, P1 ;  /* 0x000000ff0a00720c */ /* 0x000fe40000fa4270 */
[----:B------:R-:W-:Y:S01]  /*2b30*/  FFMA R15, R40, R7, R15 ;  /* 0x00000007280f7223 */ /* 0x000fe2000000000f */
[----:B------:R-:W-:-:S04]  /*2b40*/  IADD3 R28, P6, R30, R63, RZ ;  /* 0x0000003f1e1c7210 */ /* 0x000fc80007fde0ff */
[----:B------:R0:W-:Y:S01]  /*2b50*/  @P4 STG.E desc[UR14][R20.64], R15 ;  /* 0x0000000f14004986 */ /* 0x0001e2000c10190e */
[----:B--2---:R-:W-:-:S04]  /*2b60*/  IADD3 R22, P4, R26, UR9, RZ ;  /* 0x000000091a167c10 */ /* 0x004fc8000ff9e0ff */
[----:B------:R-:W-:Y:S01]  /*2b70*/  IADD3.X R23, R27, UR10, RZ, P4, !PT ;  /* 0x0000000a1b177c10 */ /* 0x000fe2000a7fe4ff */
[----:B------:R-:W-:Y:S08]  /*2b80*/  @!P5 BRA `(.L_x_56) ;  /* 0x000000000004d947 */ /* 0x000ff00003800000 */
[----:B------:R2:W5:Y:S02]  /*2b90*/  LDG.E.LTC128B R61, desc[UR14][R22.64] ;  /* 0x0000000e163d7981 */ /* 0x000564000c1e1920 */
.L_x_56:
[----:B------:R-:W-:Y:S05]  /*2ba0*/  BSYNC B1 ;  /* 0x0000000000017941 */ /* 0x000fea0003800000 */
.L_x_55:
[----:B0----5:R-:W-:Y:S01]  /*2bb0*/  FMUL R32, R61, R8 ;  /* 0x000000083d207220 */ /* 0x021fe20000400000 */
[----:B------:R-:W-:Y:S01]  /*2bc0*/  IMAD.X R29, R31, 0x1, R13, P6 ;  /* 0x000000011f1d7824 */ /* 0x000fe200030e060d */
[----:B------:R-:W-:Y:S01]  /*2bd0*/  ISETP.GT.AND P4, PT, R10, 0x8, P2 ;  /* 0x000000080a00780c */ /* 0x000fe20001784270 */
[----:B------:R-:W-:Y:S01]  /*2be0*/  BSSY B1, `(.L_x_57) ;  /* 0x0000007000017945 */ /* 0x000fe20003800000 */
[----:B------:R-:W-:Y:S01]  /*2bf0*/  FFMA R41, R41, R7, R32 ;  /* 0x0000000729297223 */ /* 0x000fe20000000020 */
[----:B-1----:R-:W-:-:S04]  /*2c00*/  IADD3 R16, P2, R16, UR7, RZ ;  /* 0x0000000710107c10 */ /* 0x002fc8000ff5e0ff */
[----:B------:R0:W-:Y:S01]  /*2c10*/  @P5 STG.E desc[UR14][R28.64], R41 ;  /* 0x000000291c005986 */ /* 0x0001e2000c10190e */
[----:B------:R-:W-:-:S05]  /*2c20*/  IADD3.X R17, R17, UR8, RZ, P2, !PT ;  /* 0x0000000811117c10 */ /* 0x000fca00097fe4ff */
[----:B------:R-:W-:Y:S05]  /*2c30*/  @!P4 BRA `(.L_x_58) ;  /* 0x000000000004c947 */ /* 0x000fea0003800000 */
[----:B------:R1:W5:Y:S02]  /*2c40*/  LDG.E.LTC128B R61, desc[UR14][R16.64] ;  /* 0x0000000e103d7981 */ /* 0x000364000c1e1920 */
.L_x_58:
[----:B------:R-:W-:Y:S05]  /*2c50*/  BSYNC B1 ;  /* 0x0000000000017941 */ /* 0x000fea0003800000 */
.L_x_57:
[----:B-1----:R-:W-:Y:S01]  /*2c60*/  IADD3 R16, P5, R24, R14, RZ ;  /* 0x0000000e18107210 */ /* 0x002fe20007fbe0ff */
        /* <DEDUP_REMOVED lines=12> */
.L_x_60:
[----:B------:R-:W-:Y:S05]  /*2d30*/  BSYNC B1 ;  /* 0x0000000000017941 */ /* 0x000fea0003800000 */
.L_x_59:
[----:B-1---5:R-:W-:Y:S01]  /*2d40*/  FMUL R16, R61, R8 ;  /* 0x000000083d107220 */ /* 0x022fe20000400000 */
[----:B------:R-:W-:Y:S01]  /*2d50*/  IMAD.X R33, R31, 0x1, R12, P5 ;  /* 0x000000011f217824 */ /* 0x000fe200028e060c */
[----:B------:R-:W-:Y:S01]  /*2d60*/  ISETP.GT.AND P6, PT, R10, RZ, P2 ;  /* 0x000000ff0a00720c */ /* 0x000fe200017c4270 */
[----:B------:R-:W-:Y:S01]  /*2d70*/  BSSY B1, `(.L_x_61) ;  /* 0x0000008000017945 */ /* 0x000fe20003800000 */
[----:B------:R-:W-:Y:S01]  /*2d80*/  FFMA R43, R43, R7, R16 ;  /* 0x000000072b2b7223 */ /* 0x000fe20000000010 */
[----:B------:R-:W-:Y:S02]  /*2d90*/  IADD3 R16, P5, R18, UR9, RZ ;  /* 0x0000000912107c10 */ /* 0x000fe4000ffbe0ff */
[----:B0-----:R-:W-:Y:S02]  /*2da0*/  IADD3 R24, P4, R20, R63, RZ ;  /* 0x0000003f14187210 */ /* 0x001fe40007f9e0ff */
[----:B------:R0:W-:Y:S01]  /*2db0*/  @P1 STG.E desc[UR14][R32.64], R43 ;  /* 0x0000002b20001986 */ /* 0x0001e2000c10190e */
[----:B------:R-:W-:-:S05]  /*2dc0*/  IADD3.X R17, R19, UR10, RZ, P5, !PT ;  /* 0x0000000a13117c10 */ /* 0x000fca000affe4ff */
[----:B------:R-:W-:Y:S05]  /*2dd0*/  @!P6 BRA `(.L_x_62) ;  /* 0x000000000004e947 */ /* 0x000fea0003800000 */
[----:B------:R1:W5:Y:S02]  /*2de0*/  LDG.E.LTC128B R61, desc[UR14][R16.64] ;  /* 0x0000000e103d7981 */ /* 0x000364000c1e1920 */
.L_x_62:
[----:B------:R-:W-:Y:S05]  /*2df0*/  BSYNC B1 ;  /* 0x0000000000017941 */ /* 0x000fea0003800000 */
.L_x_61:
[----:B------:R-:W-:Y:S01]  /*2e00*/  ISETP.GT.AND P1, PT, R11, 0x29, PT ;  /* 0x000000290b00780c */ /* 0x000fe20003f24270 */
[----:B------:R-:W-:Y:S02]  /*2e10*/  IMAD.X R25, R21, 0x1, R13, P4 ;  /* 0x0000000115197824 */ /* 0x000fe400020e060d */
[----:B-----5:R-:W-:Y:S01]  /*2e20*/  FMUL R15, R61, R8 ;  /* 0x000000083d0f7220 */ /* 0x020fe20000400000 */
[----:B------:R-:W-:Y:S01]  /*2e30*/  BSSY B1, `(.L_x_63) ;  /* 0x0000009000017945 */ /* 0x000fe20003800000 */
[----:B------:R-:W-:Y:S02]  /*2e40*/  ISETP.GT.AND P4, PT, R10, RZ, P1 ;  /* 0x000000ff0a00720c */ /* 0x000fe40000f84270 */
[----:B------:R-:W-:Y:S01]  /*2e50*/  FFMA R15, R44, R7, R15 ;  /* 0x000000072c0f7223 */ /* 0x000fe2000000000f */
[----:B---3--:R-:W-:-:S04]  /*2e60*/  IADD3 R30, P5, R28, R63, RZ ;  /* 0x0000003f1c1e7210 */ /* 0x008fc80007fbe0ff */
[----:B------:R3:W-:Y:S01]  /*2e70*/  @P6 STG.E desc[UR14][R24.64], R15 ;  /* 0x0000000f18006986 */ /* 0x0007e2000c10190e */
[----:B------:R-:W-:-:S04]  /*2e80*/  IADD3 R26, P6, R22, UR9, RZ ;  /* 0x00000009161a7c10 */ /* 0x000fc8000ffde0ff */
[----:B------:R-:W-:Y:S01]  /*2e90*/  IADD3.X R27, R23, UR10, RZ, P6, !PT ;  /* 0x0000000a171b7c10 */ /* 0x000fe2000b7fe4ff */
[----:B------:R-:W-:Y:S08]  /*2ea0*/  @!P4 BRA `(.L_x_64) ;  /* 0x000000000004c947 */ /* 0x000ff00003800000 */
[----:B------:R0:W5:Y:S02]  /*2eb0*/  LDG.E.LTC128B R61, desc[UR14][R26.64] ;  /* 0x0000000e1a3d7981 */ /* 0x000164000c1e1920 */
.L_x_64:
[----:B------:R-:W-:Y:S05]  /*2ec0*/  BSYNC B1 ;  /* 0x0000000000017941 */ /* 0x000fea0003800000 */
.L_x_63:
[----:B0----5:R-:W-:Y:S01]  /*2ed0*/  FMUL R32, R61, R8 ;  /* 0x000000083d207220 */ /* 0x021fe20000400000 */
[----:B------:R-:W-:Y:S01]  /*2ee0*/  IMAD.X R31, R29, 0x1, R13, P5 ;  /* 0x000000011d1f7824 */ /* 0x000fe200028e060d */
[----:B------:R-:W-:Y:S01]  /*2ef0*/  ISETP.GT.AND P2, PT, R10, 0x8, P2 ;  /* 0x000000080a00780c */ /* 0x000fe20001744270 */
[----:B------:R-:W-:Y:S01]  /*2f00*/  BSSY B1, `(.L_x_65) ;  /* 0x0000007000017945 */ /* 0x000fe20003800000 */
[----:B------:R-:W-:Y:S01]  /*2f10*/  FFMA R45, R45, R7, R32 ;  /* 0x000000072d2d7223 */ /* 0x000fe20000000020 */
[----:B----4-:R-:W-:-:S04]  /*2f20*/  IADD3 R18, P5, R18, UR7, RZ ;  /* 0x0000000712127c10 */ /* 0x010fc8000ffbe0ff */
[----:B------:R0:W-:Y:S01]  /*2f30*/  @P4 STG.E desc[UR14][R30.64], R45 ;  /* 0x0000002d1e004986 */ /* 0x0001e2000c10190e */
[----:B------:R-:W-:-:S05]  /*2f40*/  IADD3.X R19, R19, UR8, RZ, P5, !PT ;  /* 0x0000000813137c10 */ /* 0x000fca000affe4ff */
[----:B------:R-:W-:Y:S05]  /*2f50*/  @!P2 BRA `(.L_x_66) ;  /* 0x000000000004a947 */ /* 0x000fea0003800000 */
[----:B------:R4:W5:Y:S02]  /*2f60*/  LDG.E.LTC128B R61, desc[UR14][R18.64] ;  /* 0x0000000e123d7981 */ /* 0x000964000c1e1920 */
.L_x_66:
[----:B------:R-:W-:Y:S05]  /*2f70*/  BSYNC B1 ;  /* 0x0000000000017941 */ /* 0x000fea0003800000 */
.L_x_65:
[----:B----4-:R-:W-:Y:S01]  /*2f80*/  IADD3 R18, P5, R20, R14, RZ ;  /* 0x0000000e14127210 */ /* 0x010fe20007fbe0ff */
[----:B---3-5:R-:W-:Y:S01]  /*2f90*/  FMUL R15, R61, R8 ;  /* 0x000000083d0f7220 */ /* 0x028fe20000400000 */
        /* <DEDUP_REMOVED lines=11> */
.L_x_68:
[----:B------:R-:W-:Y:S05]  /*3050*/  BSYNC B1 ;  /* 0x0000000000017941 */ /* 0x000fea0003800000 */
.L_x_67:
[----:B---3-5:R-:W-:Y:S01]  /*3060*/  FMUL R18, R61, R8 ;  /* 0x000000083d127220 */ /* 0x028fe20000400000 */
[----:B------:R-:W-:Y:S01]  /*3070*/  IMAD.X R33, R29, 0x1, R12, P5 ;  /* 0x000000011d217824 */ /* 0x000fe200028e060c */
[----:B------:R-:W-:Y:S01]  /*3080*/  ISETP.GT.AND P6, PT, R10, RZ, P4 ;  /* 0x000000ff0a00720c */ /* 0x000fe200027c4270 */
[----:B------:R-:W-:Y:S01]  /*3090*/  BSSY B1, `(.L_x_69) ;  /* 0x0000008000017945 */ /* 0x000fe20003800000 */
[----:B------:R-:W-:Y:S01]  /*30a0*/  FFMA R47, R47, R7, R18 ;  /* 0x000000072f2f7223 */ /* 0x000fe20000000012 */
[----:B------:R-:W-:Y:S02]  /*30b0*/  IADD3 R18, P2, R16, UR9, RZ ;  /* 0x0000000910127c10 */ /* 0x000fe4000ff5e0ff */
[----:B----4-:R-:W-:Y:S02]  /*30c0*/  IADD3 R20, P5, R24, R63, RZ ;  /* 0x0000003f18147210 */ /* 0x010fe40007fbe0ff */
[----:B------:R3:W-:Y:S01]  /*30d0*/  @P1 STG.E desc[UR14][R32.64], R47 ;  /* 0x0000002f20001986 */ /* 0x0007e2000c10190e */
[----:B------:R-:W-:-:S05]  /*30e0*/  IADD3.X R19, R17, UR10, RZ, P2, !PT ;  /* 0x0000000a11137c10 */ /* 0x000fca00097fe4ff */
[----:B------:R-:W-:Y:S05]  /*30f0*/  @!P6 BRA `(.L_x_70) ;  /* 0x000000000004e947 */ /* 0x000fea0003800000 */
[----:B------:R4:W5:Y:S02]  /*3100*/  LDG.E.LTC128B R61, desc[UR14][R18.64] ;  /* 0x0000000e123d7981 */ /* 0x000964000c1e1920 */
.L_x_70:
[----:B------:R-:W-:Y:S05]  /*3110*/  BSYNC B1 ;  /* 0x0000000000017941 */ /* 0x000fea0003800000 */
.L_x_69:
[----:B------:R-:W-:Y:S01]  /*3120*/  ISETP.GT.AND P2, PT, R11, 0x31, PT ;  /* 0x000000310b00780c */ /* 0x000fe20003f44270 */
[----:B-----5:R-:W-:Y:S01]  /*3130*/  FMUL R15, R61, R8 ;  /* 0x000000083d0f7220 */ /* 0x020fe20000400000 */
[----:B------:R-:W-:Y:S01]  /*3140*/  IMAD.X R21, R25, 0x1, R13, P5 ;  /* 0x0000000119157824 */ /* 0x000fe200028e060d */
[----:B------:R-:W-:Y:S01]  /*3150*/  BSSY B1, `(.L_x_71) ;  /* 0x0000009000017945 */ /* 0x000fe20003800000 */
[----:B------:R-:W-:Y:S01]  /*3160*/  ISETP.GT.AND P1, PT, R10, RZ, P2 ;  /* 0x000000ff0a00720c */ /* 0x000fe20001724270 */
[----:B------:R-:W-:Y:S01]  /*3170*/  FFMA R15, R48, R7, R15 ;  /* 0x00000007300f7223 */ /* 0x000fe2000000000f */
[----:B------:R-:W-:-:S04]  /*3180*/  IADD3 R28, P5, R30, R63, RZ ;  /* 0x0000003f1e1c7210 */ /* 0x000fc80007fbe0ff */
[----:B------:R0:W-:Y:S01]  /*3190*/  @P6 STG.E desc[UR14][R20.64], R15 ;  /* 0x0000000f14006986 */ /* 0x0001e2000c10190e */
[----:B--2---:R-:W-:-:S04]  /*31a0*/  IADD3 R22, P6, R26, UR9, RZ ;  /* 0x000000091a167c10 */ /* 0x004fc8000ffde0ff */
[----:B------:R-:W-:Y:S02]  /*31b0*/  IADD3.X R23, R27, UR10, RZ, P6, !PT ;  /* 0x0000000a1b177c10 */ /* 0x000fe4000b7fe4ff */
[----:B------:R-:W-:Y:S07]  /*31c0*/  @!P1 BRA `(.L_x_72) ;  /* 0x0000000000049947 */ /* 0x000fee0003800000 */
[----:B------:R2:W5:Y:S02]  /*31d0*/  LDG.E.LTC128B R61, desc[UR14][R22.64] ;  /* 0x0000000e163d7981 */ /* 0x000564000c1e1920 */
.L_x_72:
[----:B------:R-:W-:Y:S05]  /*31e0*/  BSYNC B1 ;  /* 0x0000000000017941 */ /* 0x000fea0003800000 */
.L_x_71:
[----:B---3-5:R-:W-:Y:S01]  /*31f0*/  FMUL R32, R61, R8 ;  /* 0x000000083d207220 */ /* 0x028fe20000400000 */
        /* <DEDUP_REMOVED lines=9> */
.L_x_74:
[----:B------:R-:W-:Y:S05]  /*3290*/  BSYNC B1 ;  /* 0x0000000000017941 */ /* 0x000fea0003800000 */
.L_x_73:
[----:B---3--:R-:W-:Y:S01]  /*32a0*/  IADD3 R16, P5, R24, R14, RZ ;  /* 0x0000000e18107210 */ /* 0x008fe20007fbe0ff */
[----:B0----5:R-:W-:Y:S01]  /*32b0*/  FMUL R15, R61, R8 ;  /* 0x000000083d0f7220 */ /* 0x021fe20000400000 */
        /* <DEDUP_REMOVED lines=11> */
.L_x_76:
[----:B------:R-:W-:Y:S05]  /*3370*/  BSYNC B1 ;  /* 0x0000000000017941 */ /* 0x000fea0003800000 */
.L_x_75:
[----:B0----5:R-:W-:Y:S01]  /*3380*/  FMUL R16, R61, R8 ;  /* 0x000000083d107220 */ /* 0x021fe20000400000 */
[----:B------:R-:W-:Y:S01]  /*3390*/  IMAD.X R33, R31, 0x1, R12, P5 ;  /* 0x000000011f217824 */ /* 0x000fe200028e060c */
[----:B------:R-:W-:Y:S01]  /*33a0*/  ISETP.GT.AND P6, PT, R10, RZ, P1 ;  /* 0x000000ff0a00720c */ /* 0x000fe20000fc4270 */
[----:B------:R-:W-:Y:S01]  /*33b0*/  BSSY B1, `(.L_x_77) ;  /* 0x0000008000017945 */ /* 0x000fe20003800000 */
[----:B------:R-:W-:Y:S01]  /*33c0*/  FFMA R51, R51, R7, R16 ;  /* 0x0000000733337223 */ /* 0x000fe20000000010 */
[----:B---3--:R-:W-:-:S04]  /*33d0*/  IADD3 R24, P4, R20, R63, RZ ;  /* 0x0000003f14187210 */ /* 0x008fc80007f9e0ff */
[----:B------:R0:W-:Y:S06]  /*33e0*/  @P2 STG.E desc[UR14][R32.64], R51 ;  /* 0x0000003320002986 */ /* 0x0001ec000c10190e */
[----:B------:R-:W-:Y:S05]  /*33f0*/  @!P6 BRA `(.L_x_78) ;  /* 0x00000000000ce947 */ /* 0x000fea0003800000 */
[----:B------:R-:W-:-:S04]  /*3400*/  IADD3 R16, P2, R18, UR9, RZ ;  /* 0x0000000912107c10 */ /* 0x000fc8000ff5e0ff */
[----:B------:R-:W-:-:S05]  /*3410*/  IADD3.X R17, R19, UR10, RZ, P2, !PT ;  /* 0x0000000a13117c10 */ /* 0x000fca00097fe4ff */
[----:B------:R3:W5:Y:S04]  /*3420*/  LDG.E.LTC128B R61, desc[UR14][R16.64] ;  /* 0x0000000e103d7981 */ /* 0x000768000c1e1920 */
.L_x_78:
[----:B------:R-:W-:Y:S05]  /*3430*/  BSYNC B1 ;  /* 0x0000000000017941 */ /* 0x000fea0003800000 */
.L_x_77:
        /* <DEDUP_REMOVED lines=8> */
[----:B---3--:R-:W-:-:S04]  /*34c0*/  IADD3 R16, P6, R22, UR9, RZ ;  /* 0x0000000916107c10 */ /* 0x008fc8000ffde0ff */
[----:B------:R-:W-:Y:S02]  /*34d0*/  IADD3.X R17, R23, UR10, RZ, P6, !PT ;  /* 0x0000000a17117c10 */ /* 0x000fe4000b7fe4ff */
[----:B------:R-:W-:Y:S07]  /*34e0*/  @!P5 BRA `(.L_x_80) ;  /* 0x000000000004d947 */ /* 0x000fee0003800000 */
[----:B------:R3:W5:Y:S02]  /*34f0*/  LDG.E.LTC128B R61, desc[UR14][R16.64] ;  /* 0x0000000e103d7981 */ /* 0x000764000c1e1920 */
.L_x_80:
[----:B------:R-:W-:Y:S05]  /*3500*/  BSYNC B1 ;  /* 0x0000000000017941 */ /* 0x000fea0003800000 */
.L_x_79:
[----:B---3-5:R-:W-:Y:S01]  /*3510*/  FMUL R16, R61, R8 ;  /* 0x000000083d107220 */ /* 0x028fe20000400000 */
[----:B------:R-:W-:Y:S01]  /*3520*/  IMAD.X R27, R29, 0x1, R13, P4 ;  /* 0x000000011d1b7824 */ /* 0x000fe200020e060d */
[----:B------:R-:W-:Y:S01]  /*3530*/  ISETP.GT.AND P1, PT, R10, 0x8, P1 ;  /* 0x000000080a00780c */ /* 0x000fe20000f24270 */
        /* <DEDUP_REMOVED lines=8> */
.L_x_82:
[----:B------:R-:W-:Y:S05]  /*35c0*/  BSYNC B1 ;  /* 0x0000000000017941 */ /* 0x000fea0003800000 */
.L_x_81:
[----:B------:R-:W-:Y:S01]  /*35d0*/  ISETP.GT.AND P2, PT, R10, 0x8, P2 ;  /* 0x000000080a00780c */ /* 0x000fe20001744270 */
[----:B-----5:R-:W-:Y:S01]  /*35e0*/  FMUL R11, R61, R8 ;  /* 0x000000083d0b7220 */ /* 0x020fe20000400000 */
[----:B------:R-:W-:Y:S01]  /*35f0*/  IMAD.X R25, R21, 0x1, R12, P6 ;  /* 0x0000000115197824 */ /* 0x000fe200030e060c */
[----:B------:R-:W-:Y:S02]  /*3600*/  BSSY B1, `(.L_x_83) ;  /* 0x0000007000017945 */ /* 0x000fe40003800000 */
[----:B------:R-:W-:-:S05]  /*3610*/  FFMA R13, R54, R7, R11 ;  /* 0x00000007360d7223 */ /* 0x000fca000000000b */
[----:B------:R0:W-:Y:S01]  /*3620*/  @P1 STG.E desc[UR14][R24.64], R13 ;  /* 0x0000000d18001986 */ /* 0x0001e2000c10190e */
[----:B------:R-:W-:-:S04]  /*3630*/  IADD3 R10, P1, R22, UR7, RZ ;  /* 0x00000007160a7c10 */ /* 0x000fc8000ff3e0ff */
[----:B------:R-:W-:Y:S01]  /*3640*/  IADD3.X R11, R23, UR8, RZ, P1, !PT ;  /* 0x00000008170b7c10 */ /* 0x000fe20008ffe4ff */
[----:B------:R-:W-:Y:S08]  /*3650*/  @!P2 BRA `(.L_x_84) ;  /* 0x000000000004a947 */ /* 0x000ff00003800000 */
[----:B------:R0:W5:Y:S02]  /*3660*/  LDG.E.LTC128B R61, desc[UR14][R10.64] ;  /* 0x0000000e0a3d7981 */ /* 0x000164000c1e1920 */
.L_x_84:
[----:B------:R-:W-:Y:S05]  /*3670*/  BSYNC B1 ;  /* 0x0000000000017941 */ /* 0x000fea0003800000 */
.L_x_83:
[----:B------:R-:W-:Y:S05]  /*3680*/  @!P2 BRA `(.L_x_85) ;  /* 0x0000000800d4a947 */ /* 0x000fea0003800000 */
[----:B------:R-:W-:Y:S01]  /*3690*/  IADD3 R14, P1, R28, R14, RZ ;  /* 0x0000000e1c0e7210 */ /* 0x000fe20007f3e0ff */
[----:B0----5:R-:W-:-:S04]  /*36a0*/  FMUL R10, R61, R8 ;  /* 0x000000083d0a7220 */ /* 0x021fc80000400000 */
[----:B------:R-:W-:Y:S02]  /*36b0*/  IMAD.X R15, R29, 0x1, R12, P1 ;  /* 0x000000011d0f7824 */ /* 0x000fe400008e060c */
[----:B------:R-:W-:-:S05]  /*36c0*/  FFMA R55, R55, R7, R10 ;  /* 0x0000000737377223 */ /* 0x000fca000000000a */
[----:B------:R0:W-:Y:S01]  /*36d0*/  STG.E desc[UR14][R14.64], R55 ;  /* 0x000000370e007986 */ /* 0x0001e2000c10190e */
[----:B------:R-:W-:Y:S05]  /*36e0*/  BRA `(.L_x_85) ;  /* 0x0000000800bc7947 */ /* 0x000fea0003800000 */
.L_x_26:
[----:B------:R-:W-:Y:S01]  /*36f0*/  ISETP.GT.AND P5, PT, R11, 0x1, PT ;  /* 0x000000010b00780c */ /* 0x000fe20003fa4270 */
[----:B------:R-:W-:Y:S01]  /*3700*/  ULDC.64 UR8, c[0x0][0x6c0] ;  /* 0x0001b00000087ab9 */ /* 0x000fe20000000a00 */
[----:B------:R-:W-:Y:S01]  /*3710*/  ISETP.GT.AND P1, PT, R10, 0x8, P1 ;  /* 0x000000080a00780c */ /* 0x000fe20000f24270 */
[-C--:B--2---:R-:W-:Y:S01]  /*3720*/  FMUL R17, R24, R7.reuse ;  /* 0x0000000718117220 */ /* 0x084fe20000400000 */
[----:B------:R-:W-:Y:S01]  /*3730*/  LEA R12, P6, R58, UR8, 0x2 ;  /* 0x000000083a0c7c11 */ /* 0x000fe2000f8c10ff */
[-C--:B------:R-:W-:Y:S01]  /*3740*/  FMUL R25, R25, R7.reuse ;  /* 0x0000000719197220 */ /* 0x080fe20000400000 */
[----:B------:R-:W-:Y:S01]  /*3750*/  ISETP.GT.AND P2, PT, R10, RZ, P5 ;  /* 0x000000ff0a00720c */ /* 0x000fe20002f44270 */
[-C--:B------:R-:W-:Y:S01]  /*3760*/  FMUL R21, R26, R7.reuse ;  /* 0x000000071a157220 */ /* 0x080fe20000400000 */
[----:B------:R-:W-:Y:S01]  /*3770*/  LEA.HI.X R13, R58, UR9, R23, 0x2, P6 ;  /* 0x000000093a0d7c11 */ /* 0x000fe2000b0f1417 */
[C---:B------:R-:W-:Y:S01]  /*3780*/  IMAD.SHL.U32 R57, R66.reuse, 0x20, RZ ;  /* 0x0000002042397824 */ /* 0x040fe200078e00ff */
[-C--:B------:R-:W-:Y:S01]  /*3790*/  LEA R14, P6, R66, R12.reuse, 0x2 ;  /* 0x0000000c420e7211 */ /* 0x080fe200078c10ff */
[----:B------:R-:W-:Y:S01]  /*37a0*/  FMUL R27, R27, R7 ;  /* 0x000000071b1b7220 */ /* 0x000fe20000400000 */
[----:B------:R-:W-:Y:S01]  /*37b0*/  ISETP.GT.AND P5, PT, R10, 0x8, P5 ;  /* 0x000000080a00780c */ /* 0x000fe20002fa4270 */
[----:B------:R0:W-:Y:S01]  /*37c0*/  @P4 STG.E desc[UR14][R12.64], R17 ;  /* 0x000000110c004986 */ /* 0x0001e2000c10190e */
[--C-:B------:R-:W-:Y:S01]  /*37d0*/  LEA.HI.X R15, R66, R13, R67.reuse, 0x2, P6 ;  /* 0x0000000d420f7211 */ /* 0x100fe200030f1443 */
[-C--:B------:R-:W-:Y:S01]  /*37e0*/  FMUL R23, R28, R7.reuse ;  /* 0x000000071c177220 */ /* 0x080fe20000400000 */
[----:B------:R-:W-:Y:S01]  /*37f0*/  ISETP.GT.AND P4, PT, R11, 0x8, PT ;  /* 0x000000080b00780c */ /* 0x000fe20003f84270 */
[-C--:B------:R-:W-:Y:S01]  /*3800*/  FMUL R29, R29, R7.reuse ;  /* 0x000000071d1d7220 */ /* 0x080fe20000400000 */
[----:B------:R-:W-:Y:S01]  /*3810*/  SHF.L.U64.HI R67, R66, 0x5, R67 ;  /* 0x0000000542437819 */ /* 0x000fe20000010243 */
[----:B------:R1:W-:Y:S01]  /*3820*/  @P2 STG.E desc[UR14][R14.64], R25 ;  /* 0x000000190e002986 */ /* 0x0003e2000c10190e */
[C---:B------:R-:W-:Y:S01]  /*3830*/  ISETP.GT.AND P6, PT, R10.reuse, RZ, P4 ;  /* 0x000000ff0a00720c */ /* 0x040fe200027c4270 */
[-C--:B------:R-:W-:Y:S01]  /*3840*/  FMUL R31, R31, R7.reuse ;  /* 0x000000071f1f7220 */ /* 0x080fe20000400000 */
[----:B------:R-:W-:Y:S01]  /*3850*/  ISETP.GT.AND P2, PT, R11, 0x9, PT ;  /* 0x000000090b00780c */ /* 0x000fe20003f44270 */
[----:B------:R2:W-:Y:S01]  /*3860*/  @P1 STG.E desc[UR14][R12.64+0x20], R21 ;  /* 0x000020150c001986 */ /* 0x0005e2000c10190e */
[----:B------:R-:W-:Y:S01]  /*3870*/  IADD3 R16, P1, R57, R12, RZ ;  /* 0x0000000c39107210 */ /* 0x000fe20007f3e0ff */
[-C--:B------:R-:W-:Y:S01]  /*3880*/  FMUL R33, R33, R7.reuse ;  /* 0x0000000721217220 */ /* 0x080fe20000400000 */
[C---:B------:R-:W-:Y:S01]  /*3890*/  ISETP.GT.AND P4, PT, R10.reuse, 0x8, P4 ;  /* 0x000000080a00780c */ /* 0x040fe20002784270 */
[----:B------:R3:W-:Y:S01]  /*38a0*/  @P5 STG.E desc[UR14][R14.64+0x20], R27 ;  /* 0x0000201b0e005986 */ /* 0x0007e2000c10190e */
[----:B------:R-:W-:Y:S01]  /*38b0*/  IADD3 R18, P5, R57, R14, RZ ;  /* 0x0000000e39127210 */ /* 0x000fe20007fbe0ff */
[C---:B0-----:R-:W-:Y:S01]  /*38c0*/  IMAD.X R17, R67.reuse, 0x1, R13, P1 ;  /* 0x0000000143117824 */ /* 0x041fe200008e060d */
[----:B------:R-:W-:Y:S01]  /*38d0*/  ISETP.GT.AND P1, PT, R10, RZ, P2 ;  /* 0x000000ff0a00720c */ /* 0x000fe20001724270 */
[-C--:B-1----:R-:W-:Y:S01]  /*38e0*/  FMUL R25, R30, R7.reuse ;  /* 0x000000071e197220 */ /* 0x082fe20000400000 */
[----:B------:R-:W-:Y:S01]  /*38f0*/  ISETP.GT.AND P2, PT, R10, 0x8, P2 ;  /* 0x000000080a00780c */ /* 0x000fe20001744270 */
[----:B------:R-:W-:Y:S01]  /*3900*/  IMAD.X R19, R67, 0x1, R15, P5 ;  /* 0x0000000143137824 */ /* 0x000fe200028e060f */
[----:B------:R0:W-:Y:S01]  /*3910*/  @P6 STG.E desc[UR14][R16.64], R23 ;  /* 0x0000001710006986 */ /* 0x0001e2000c10190e */
[----:B------:R-:W-:Y:S01]  /*3920*/  IADD3 R59, P6, R57, 0x20, RZ ;  /* 0x00000020393b7810 */ /* 0x000fe20007fde0ff */
[-C--:B------:R-:W-:Y:S01]  /*3930*/  FMUL R35, R35, R7.reuse ;  /* 0x0000000723237220 */ /* 0x080fe20000400000 */
[-C--:B------:R-:W-:Y:S01]  /*3940*/  FMUL R37, R37, R7.reuse ;  /* 0x0000000725257220 */ /* 0x080fe20000400000 */
[-C--:B------:R-:W-:Y:S01]  /*3950*/  FMUL R39, R39, R7.reuse ;  /* 0x0000000727277220 */ /* 0x080fe20000400000 */
[----:B--2---:R-:W-:Y:S01]  /*3960*/  IADD3 R12, P5, R59, R12, RZ ;  /* 0x0000000c3b0c7210 */ /* 0x004fe20007fbe0ff */
[----:B------:R-:W-:Y:S01]  /*3970*/  IMAD.X R61, RZ, RZ, R67, P6 ;  /* 0x000000ffff3d7224 */ /* 0x000fe200030e0643 */
[----:B------:R-:W-:Y:S01]  /*3980*/  IADD3 R20, P6, R57, R16, RZ ;  /* 0x0000001039147210 */ /* 0x000fe20007fde0ff */
[-C--:B---3--:R-:W-:Y:S01]  /*3990*/  FMUL R27, R32, R7.reuse ;  /* 0x00000007201b7220 */ /* 0x088fe20000400000 */
[----:B------:R-:W-:Y:S01]  /*39a0*/  @P1 STG.E desc[UR14][R18.64], R29 ;  /* 0x0000001d12001986 */ /* 0x000fe2000c10190e */
[----:B------:R-:W-:Y:S01]  /*39b0*/  IMAD.X R13, R61, 0x1, R13, P5 ;  /* 0x000000013d0d7824 */ /* 0x000fe200028e060d */
[----:B------:R-:W-:Y:S01]  /*39c0*/  IADD3 R14, P5, R59, R14, RZ ;  /* 0x0000000e3b0e7210 */ /* 0x000fe20007fbe0ff */
[----:B------:R-:W-:Y:S01]  /*39d0*/  IMAD.X R21, R67, 0x1, R17, P6 ;  /* 0x0000000143157824 */ /* 0x000fe200030e0611 */
[----:B------:R-:W-:Y:S01]  /*39e0*/  ISETP.GT.AND P1, PT, R11, 0x10, PT ;  /* 0x000000100b00780c */ /* 0x000fe20003f24270 */
[-C--:B------:R-:W-:Y:S01]  /*39f0*/  FMUL R41, R41, R7.reuse ;  /* 0x0000000729297220 */ /* 0x080fe20000400000 */
[----:B------:R1:W-:Y:S01]  /*3a00*/  @P4 STG.E desc[UR14][R12.64], R25 ;  /* 0x000000190c004986 */ /* 0x0003e2000c10190e */
[----:B------:R-:W-:Y:S01]  /*3a10*/  IMAD.X R15, R61, 0x1, R15, P5 ;  /* 0x000000013d0f7824 */ /* 0x000fe200028e060f */
[C---:B------:R-:W-:Y:S01]  /*3a20*/  ISETP.GT.AND P5, PT, R10.reuse, RZ, P1 ;  /* 0x000000ff0a00720c */ /* 0x040fe20000fa4270 */
[-C--:B------:R-:W-:Y:S01]  /*3a30*/  FMUL R43, R43, R7.reuse ;  /* 0x000000072b2b7220 */ /* 0x080fe20000400000 */
[----:B------:R-:W-:Y:S01]  /*3a40*/  ISETP.GT.AND P4, PT, R11, 0x11, PT ;  /* 0x000000110b00780c */ /* 0x000fe20003f84270 */
[-C--:B------:R-:W-:Y:S01]  /*3a50*/  FMUL R45, R45, R7.reuse ;  /* 0x000000072d2d7220 */ /* 0x080fe20000400000 */
[----:B------:R2:W-:Y:S01]  /*3a60*/  @P2 STG.E desc[UR14][R14.64], R31 ;  /* 0x0000001f0e002986 */ /* 0x0005e2000c10190e */
[----:B------:R-:W-:Y:S01]  /*3a70*/  IADD3 R22, P6, R57, R18, RZ ;  /* 0x0000001239167210 */ /* 0x000fe20007fde0ff */
[-C--:B------:R-:W-:Y:S01]  /*3a80*/  FMUL R47, R47, R7.reuse ;  /* 0x000000072f2f7220 */ /* 0x080fe20000400000 */
[C---:B------:R-:W-:Y:S01]  /*3a90*/  ISETP.GT.AND P2, PT, R10.reuse, RZ, P4 ;  /* 0x000000ff0a00720c */ /* 0x040fe20002744270 */
[-C--:B------:R-:W-:Y:S01]  /*3aa0*/  FMUL R49, R49, R7.reuse ;  /* 0x0000000731317220 */ /* 0x080fe20000400000 */
[C---:B------:R-:W-:Y:S01]  /*3ab0*/  ISETP.GT.AND P1, PT, R10.reuse, 0x8, P1 ;  /* 0x000000080a00780c */ /* 0x040fe20000f24270 */
[----:B0-----:R-:W-:Y:S01]  /*3ac0*/  IMAD.X R23, R67, 0x1, R19, P6 ;  /* 0x0000000143177824 */ /* 0x001fe200030e0613 */
[----:B------:R-:W-:Y:S01]  /*3ad0*/  ISETP.GT.AND P4, PT, R10, 0x8, P4 ;  /* 0x000000080a00780c */ /* 0x000fe20002784270 */
[-C--:B-1----:R-:W-:Y:S01]  /*3ae0*/  FMUL R25, R34, R7.reuse ;  /* 0x0000000722197220 */ /* 0x082fe20000400000 */
[----:B------:R0:W-:Y:S01]  /*3af0*/  @P5 STG.E desc[UR14][R20.64], R27 ;  /* 0x0000001b14005986 */ /* 0x0001e2000c10190e */
[----:B------:R-:W-:Y:S01]  /*3b00*/  IADD3 R12, P5, R59, R16, RZ ;  /* 0x000000103b0c7210 */ /* 0x000fe20007fbe0ff */
[-C--:B------:R-:W-:Y:S01]  /*3b10*/  FMUL R51, R51, R7.reuse ;  /* 0x0000000733337220 */ /* 0x080fe20000400000 */
[----:B------:R-:W-:Y:S01]  /*3b20*/  IADD3 R16, P6, R57, R20, RZ ;  /* 0x0000001439107210 */ /* 0x000fe20007fde0ff */
[-C--:B------:R-:W-:Y:S01]  /*3b30*/  FMUL R53, R53, R7.reuse ;  /* 0x0000000735357220 */ /* 0x080fe20000400000 */
[-C--:B------:R-:W-:Y:S01]  /*3b40*/  FMUL R55, R55, R7.reuse ;  /* 0x0000000737377220 */ /* 0x080fe20000400000 */
[----:B------:R-:W-:Y:S01]  /*3b50*/  IMAD.X R13, R61, 0x1, R17, P5 ;  /* 0x000000013d0d7824 */ /* 0x000fe200028e0611 */
[----:B--2---:R-:W-:Y:S01]  /*3b60*/  IADD3 R14, P5, R59, R18, RZ ;  /* 0x000000123b0e7210 */ /* 0x004fe20007fbe0ff */
[----:B------:R-:W-:Y:S01]  /*3b70*/  @P2 STG.E desc[UR14][R22.64], R33 ;  /* 0x0000002116002986 */ /* 0x000fe2000c10190e */
[----:B------:R-:W-:Y:S01]  /*3b80*/  ISETP.GT.AND P2, PT, R11, 0x18, PT ;  /* 0x000000180b00780c */ /* 0x000fe20003f44270 */
[----:B------:R-:W-:Y:S01]  /*3b90*/  IMAD.X R17, R67, 0x1, R21, P6 ;  /* 0x0000000143117824 */ /* 0x000fe200030e0615 */
[----:B------:R-:W-:Y:S01]  /*3ba0*/  IADD3 R18, P6, R57, R22, RZ ;  /* 0x0000001639127210 */ /* 0x000fe20007fde0ff */
[----:B------:R-:W-:Y:S01]  /*3bb0*/  IMAD.X R15, R61, 0x1, R19, P5 ;  /* 0x000000013d0f7824 */ /* 0x000fe200028e0613 */
[----:B------:R-:W-:Y:S01]  /*3bc0*/  ISETP.GT.AND P5, PT, R10, RZ, P2 ;  /* 0x000000ff0a00720c */ /* 0x000fe200017a4270 */
[----:B------:R1:W-:Y:S01]  /*3bd0*/  @P1 STG.E desc[UR14][R12.64], R25 ;  /* 0x000000190c001986 */ /* 0x0003e2000c10190e */
[----:B------:R-:W-:Y:S01]  /*3be0*/  ISETP.GT.AND P1, PT, R11, 0x19, PT ;  /* 0x000000190b00780c */ /* 0x000fe20003f24270 */
[----:B0-----:R-:W-:Y:S01]  /*3bf0*/  FMUL R27, R36, R7 ;  /* 0x00000007241b7220 */ /* 0x001fe20000400000 */
[C---:B------:R-:W-:Y:S01]  /*3c00*/  ISETP.GT.AND P2, PT, R10.reuse, 0x8, P2 ;  /* 0x000000080a00780c */ /* 0x040fe20001744270 */
[----:B------:R0:W-:Y:S01]  /*3c10*/  @P4 STG.E desc[UR14][R14.64], R35 ;  /* 0x000000230e004986 */ /* 0x0001e2000c10190e */
[C---:B------:R-:W-:Y:S01]  /*3c20*/  ISETP.GT.AND P4, PT, R10.reuse, RZ, P1 ;  /* 0x000000ff0a00720c */ /* 0x040fe20000f84270 */
[----:B------:R-:W-:Y:S01]  /*3c30*/  IMAD.X R19, R67, 0x1, R23, P6 ;  /* 0x0000000143137824 */ /* 0x000fe200030e0617 */
[----:B------:R-:W-:-:S05]  /*3c40*/  ISETP.GT.AND P1, PT, R10, 0x8, P1 ;  /* 0x000000080a00780c */ /* 0x000fca0000f24270 */
[----:B------:R2:W-:Y:S01]  /*3c50*/  @P5 STG.E desc[UR14][R16.64], R27 ;  /* 0x0000001b10005986 */ /* 0x0005e2000c10190e */
[----:B-1----:R-:W-:Y:S01]  /*3c60*/  IADD3 R12, P5, R59, R20, RZ ;  /* 0x000000143b0c7210 */ /* 0x002fe20007fbe0ff */
[----:B------:R-:W-:Y:S01]  /*3c70*/  FMUL R25, R38, R7 ;  /* 0x0000000726197220 */ /* 0x000fe20000400000 */
[----:B------:R-:W-:-:S03]  /*3c80*/  IADD3 R20, P6, R57, R16, RZ ;  /* 0x0000001039147210 */ /* 0x000fc60007fde0ff */
[----:B------:R-:W-:Y:S01]  /*3c90*/  IMAD.X R13, R61, 0x1, R21, P5 ;  /* 0x000000013d0d7824 */ /* 0x000fe200028e0615 */
[----:B0-----:R-:W-:Y:S01]  /*3ca0*/  IADD3 R14, P5, R59, R22, RZ ;  /* 0x000000163b0e7210 */ /* 0x001fe20007fbe0ff */
        /* <DEDUP_REMOVED lines=8> */
[----:B--2---:R-:W-:Y:S01]  /*3d30*/  FMUL R27, R40, R7 ;  /* 0x00000007281b7220 */ /* 0x004fe20000400000 */
[C---:B------:R-:W-:Y:S01]  /*3d40*/  ISETP.GT.AND P4, PT, R10.reuse, 0x8, P4 ;  /* 0x000000080a00780c */ /* 0x040fe20002784270 */
[----:B------:R1:W-:Y:S01]  /*3d50*/  @P1 STG.E desc[UR14][R14.64], R39 ;  /* 0x000000270e001986 */ /* 0x0003e2000c10190e */
[C---:B------:R-:W-:Y:S01]  /*3d60*/  ISETP.GT.AND P1, PT, R10.reuse, RZ, P2 ;  /* 0x000000ff0a00720c */ /* 0x040fe20001724270 */
[----:B------:R-:W-:Y:S01]  /*3d70*/  IMAD.X R23, R67, 0x1, R19, P6 ;  /* 0x0000000143177824 */ /* 0x000fe200030e0613 */
[----:B------:R-:W-:-:S05]  /*3d80*/  ISETP.GT.AND P2, PT, R10, 0x8, P2 ;  /* 0x000000080a00780c */ /* 0x000fca0001744270 */
[----:B------:R2:W-:Y:S01]  /*3d90*/  @P5 STG.E desc[UR14][R20.64], R27 ;  /* 0x0000001b14005986 */ /* 0x0005e2000c10190e */
[----:B0-----:R-:W-:Y:S01]  /*3da0*/  IADD3 R12, P5, R59, R16, RZ ;  /* 0x000000103b0c7210 */ /* 0x001fe20007fbe0ff */
[----:B------:R-:W-:Y:S01]  /*3db0*/  FMUL R25, R42, R7 ;  /* 0x000000072a197220 */ /* 0x000fe20000400000 */
[----:B------:R-:W-:-:S03]  /*3dc0*/  IADD3 R16, P6, R57, R20, RZ ;  /* 0x0000001439107210 */ /* 0x000fc60007fde0ff */
[----:B------:R-:W-:Y:S01]  /*3dd0*/  IMAD.X R13, R61, 0x1, R17, P5 ;  /* 0x000000013d0d7824 */ /* 0x000fe200028e0611 */
[----:B-1----:R-:W-:Y:S01]  /*3de0*/  IADD3 R14, P5, R59, R18, RZ ;  /* 0x000000123b0e7210 */ /* 0x002fe20007fbe0ff */
        /* <DEDUP_REMOVED lines=9> */
[----:B------:R-:W-:Y:S01]  /*3e80*/  IMAD.X R19, R67, 0x1, R23, P6 ;  /* 0x0000000143137824 */ /* 0x000fe200030e0617 */
[----:B------:R1:W-:Y:S01]  /*3e90*/  @P2 STG.E desc[UR14][R14.64], R43 ;  /* 0x0000002b0e002986 */ /* 0x0003e2000c10190e */
[----:B------:R-:W-:-:S02]  /*3ea0*/  ISETP.GT.AND P2, PT, R10, RZ, P4 ;  /* 0x000000ff0a00720c */ /* 0x000fc40002744270 */
[C---:B------:R-:W-:Y:S02]  /*3eb0*/  ISETP.GT.AND P1, PT, R10.reuse, 0x8, P1 ;  /* 0x000000080a00780c */ /* 0x040fe40000f24270 */
[----:B------:R-:W-:-:S03]  /*3ec0*/  ISETP.GT.AND P4, PT, R10, 0x8, P4 ;  /* 0x000000080a00780c */ /* 0x000fc60002784270 */
        /* <DEDUP_REMOVED lines=21> */
[C---:B0-----:R-:W-:Y:S01]  /*4020*/  IADD3 R12, P5, R59.reuse, R16, RZ ;  /* 0x000000103b0c7210 */ /* 0x041fe20007fbe0ff */
[----:B------:R-:W-:Y:S01]  /*4030*/  FMUL R25, R50, R7 ;  /* 0x0000000732197220 */ /* 0x000fe20000400000 */
[----:B-1----:R-:W-:-:S03]  /*4040*/  IADD3 R14, P6, R59, R18, RZ ;  /* 0x000000123b0e7210 */ /* 0x002fc60007fde0ff */
[----:B------:R-:W-:Y:S01]  /*4050*/  IMAD.X R13, R61, 0x1, R17, P5 ;  /* 0x000000013d0d7824 */ /* 0x000fe200028e0611 */
[----:B------:R-:W-:Y:S01]  /*4060*/  @P4 STG.E desc[UR14][R22.64], R49 ;  /* 0x0000003116004986 */ /* 0x000fe2000c10190e */
[----:B------:R-:W-:Y:S01]  /*4070*/  ISETP.GT.AND P4, PT, R11, 0x38, PT ;  /* 0x000000380b00780c */ /* 0x000fe20003f84270 */
[----:B------:R-:W-:Y:S01]  /*4080*/  IMAD.X R15, R61, 0x1, R19, P6 ;  /* 0x000000013d0f7824 */ /* 0x000fe200030e0613 */
[----:B------:R-:W-:Y:S01]  /*4090*/  ISETP.GT.AND P5, PT, R11, 0x39, PT ;  /* 0x000000390b00780c */ /* 0x000fe20003fa4270 */
[----:B------:R0:W-:Y:S01]  /*40a0*/  @P2 STG.E desc[UR14][R12.64], R25 ;  /* 0x000000190c002986 */ /* 0x0001e2000c10190e */
[-C--:B------:R-:W-:Y:S02]  /*40b0*/  IADD3 R16, P2, R57, R20.reuse, RZ ;  /* 0x0000001439107210 */ /* 0x080fe40007f5e0ff */
[----:B--2---:R-:W-:Y:S01]  /*40c0*/  IADD3 R20, P6, R59, R20, RZ ;  /* 0x000000143b147210 */ /* 0x004fe20007fde0ff */
[----:B------:R1:W-:Y:S01]  /*40d0*/  @P1 STG.E desc[UR14][R14.64], R51 ;  /* 0x000000330e001986 */ /* 0x0003e2000c10190e */
[C---:B------:R-:W-:Y:S01]  /*40e0*/  ISETP.GT.AND P1, PT, R10.reuse, RZ, P4 ;  /* 0x000000ff0a00720c */ /* 0x040fe20002724270 */
[--C-:B------:R-:W-:Y:S01]  /*40f0*/  IMAD.X R17, R67, 0x1, R21.reuse, P2 ;  /* 0x0000000143117824 */ /* 0x100fe200010e0615 */
[----:B------:R-:W-:Y:S01]  /*4100*/  ISETP.GT.AND P2, PT, R10, RZ, P5 ;  /* 0x000000ff0a00720c */ /* 0x000fe20002f44270 */
[----:B------:R-:W-:Y:S01]  /*4110*/  IMAD.X R21, R61, 0x1, R21, P6 ;  /* 0x000000013d157824 */ /* 0x000fe200030e0615 */
[----:B------:R-:W-:-:S02]  /*4120*/  IADD3 R18, P6, R57, R22, RZ ;  /* 0x0000001639127210 */ /* 0x000fc40007fde0ff */
[----:B------:R-:W-:Y:S01]  /*4130*/  ISETP.GT.AND P4, PT, R10, 0x8, P4 ;  /* 0x000000080a00780c */ /* 0x000fe20002784270 */
[-C--:B0-----:R-:W-:Y:S01]  /*4140*/  FMUL R13, R52, R7.reuse ;  /* 0x00000007340d7220 */ /* 0x081fe20000400000 */
[----:B------:R-:W-:Y:S01]  /*4150*/  ISETP.GT.AND P5, PT, R10, 0x8, P5 ;  /* 0x000000080a00780c */ /* 0x000fe20002fa4270 */
[--C-:B------:R-:W-:Y:S01]  /*4160*/  IMAD.X R19, R67, 0x1, R23.reuse, P6 ;  /* 0x0000000143137824 */ /* 0x100fe200030e0617 */
[----:B------:R-:W-:Y:S01]  /*4170*/  IADD3 R10, P6, R59, R22, RZ ;  /* 0x000000163b0a7210 */ /* 0x000fe20007fde0ff */
[----:B-1----:R-:W-:Y:S02]  /*4180*/  FMUL R15, R54, R7 ;  /* 0x00000007360f7220 */ /* 0x002fe40000400000 */
[----:B------:R0:W-:Y:S02]  /*4190*/  @P1 STG.E desc[UR14][R16.64], R13 ;  /* 0x0000000d10001986 */ /* 0x0001e4000c10190e */
[----:B------:R-:W-:Y:S02]  /*41a0*/  IMAD.X R11, R61, 0x1, R23, P6 ;  /* 0x000000013d0b7824 */ /* 0x000fe400030e0617 */
[----:B------:R0:W-:Y:S04]  /*41b0*/  @P2 STG.E desc[UR14][R18.64], R53 ;  /* 0x0000003512002986 */ /* 0x0001e8000c10190e */
[----:B------:R0:W-:Y:S04]  /*41c0*/  @P4 STG.E desc[UR14][R20.64], R15 ;  /* 0x0000000f14004986 */ /* 0x0001e8000c10190e */
[----:B------:R0:W-:Y:S02]  /*41d0*/  @P5 STG.E desc[UR14][R10.64], R55 ;  /* 0x000000370a005986 */ /* 0x0001e4000c10190e */
.L_x_85:
[----:B------:R-:W-:Y:S05]  /*41e0*/  BSYNC B0 ;  /* 0x0000000000007941 */ /* 0x000fea0003800000 */
.L_x_25:
[----:B------:R-:W-:Y:S01]  /*41f0*/  ULDC UR8, c[0x0][0xc] ;  /* 0x0000030000087ab9 */ /* 0x000fe20000000800 */
[----:B------:R-:W-:Y:S01]  /*4200*/  ULDC UR9, c[0x0][0x10] ;  /* 0x0000040000097ab9 */ /* 0x000fe20000000800 */
[----:B0-----:R-:W0:Y:S01]  /*4210*/  LDC R11, c[0x0][0x14] ;  /* 0x00000500ff0b7b82 */ /* 0x001e220000000800 */
[----:B------:R-:W-:Y:S01]  /*4220*/  UIMAD.WIDE.U32 UR8, UR8, UR9, URZ ;  /* 0x00000009080872a5 */ /* 0x000fe2000f8e003f */
[----:B------:R-:W-:Y:S01]  /*4230*/  PRMT R10, RZ, 0x7610, R10 ;  /* 0x00007610ff0a7816 */ /* 0x000fe2000000000a */
[----:B----4-:R-:W-:Y:S02]  /*4240*/  IMAD.MOV.U32 R18, RZ, RZ, -0x1 ;  /* 0xffffffffff127424 */ /* 0x010fe400078e00ff */
[----:B------:R-:W-:Y:S02]  /*4250*/  IMAD.MOV.U32 R12, RZ, RZ, -0x1 ;  /* 0xffffffffff0c7424 */ /* 0x000fe400078e00ff */
[----:B0-----:R-:W-:-:S04]  /*4260*/  IMAD.WIDE.U32 R4, R11, UR8, R4 ;  /* 0x000000080b047c25 */ /* 0x001fc8000f8e0004 */
[----:B------:R-:W-:Y:S01]  /*4270*/  IMAD R11, R11, UR9, RZ ;  /* 0x000000090b0b7c24 */ /* 0x000fe2000f8e02ff */
[----:B------:R-:W-:Y:S02]  /*4280*/  ULDC.64 UR8, c[0x0][0x750] ;  /* 0x0001d40000087ab9 */ /* 0x000fe40000000a00 */
[----:B------:R-:W-:Y:S01]  /*4290*/  ISETP.GE.U32.AND P1, PT, R4, UR8, PT ;  /* 0x0000000804007c0c */ /* 0x000fe2000bf26070 */
[----:B------:R-:W-:-:S05]  /*42a0*/  IMAD.IADD R5, R5, 0x1, R11 ;  /* 0x0000000105057824 */ /* 0x000fca00078e020b */
[----:B------:R-:W-:-:S13]  /*42b0*/  ISETP.GE.U32.AND.EX P1, PT, R5, UR9, PT, P1 ;  /* 0x0000000905007c0c */ /* 0x000fda000bf26110 */
[----:B------:R-:W-:Y:S05]  /*42c0*/  @P1 BRA `(.L_x_86) ;  /* 0x0000000400641947 */ /* 0x000fea0003800000 */
[----:B--2---:R-:W0:Y:S01]  /*42d0*/  S2R R22, SR_CTAID.X ;  /* 0x0000000000167919 */ /* 0x004e220000002500 */
[----:B---3--:R-:W2:Y:S01]  /*42e0*/  LDC.64 R16, c[0x0][0x728] ;  /* 0x0001ca00ff107b82 */ /* 0x008ea20000000a00 */
[----:B------:R-:W-:Y:S01]  /*42f0*/  ULDC UR7, c[0x0][0x150] ;  /* 0x0000540000077ab9 */ /* 0x000fe20000000800 */
[----:B------:R-:W-:Y:S01]  /*4300*/  IMAD.MOV.U32 R14, RZ, RZ, R4 ;  /* 0x000000ffff0e7224 */ /* 0x000fe200078e0004 */
[----:B------:R-:W3:Y:S01]  /*4310*/  S2R R24, SR_CTAID.Y ;  /* 0x0000000000187919 */ /* 0x000ee20000002600 */
[----:B------:R-:W-:-:S04]  /*4320*/  IMAD.MOV.U32 R15, RZ, RZ, R5 ;  /* 0x000000ffff0f7224 */ /* 0x000fc800078e0005 */
[----:B------:R-:W4:Y:S08]  /*4330*/  LDC R25, c[0x0][0x144] ;  /* 0x00005100ff197b82 */ /* 0x000f300000000800 */
[----:B------:R-:W1:Y:S08]  /*4340*/  LDC R18, c[0x0][0x730] ;  /* 0x0001cc00ff127b82 */ /* 0x000e700000000800 */
[----:B------:R-:W1:Y:S01]  /*4350*/  LDC.64 R20, c[0x0][0x720] ;  /* 0x0001c800ff147b82 */ /* 0x000e620000000a00 */
[----:B--2---:R-:W-:-:S04]  /*4360*/  ISETP.NE.U32.AND P1, PT, R16, RZ, PT ;  /* 0x000000ff1000720c */ /* 0x004fc80003f25070 */
[----:B------:R-:W-:Y:S02]  /*4370*/  ISETP.NE.AND.EX P1, PT, R17, RZ, PT, P1 ;  /* 0x000000ff1100720c */ /* 0x000fe40003f25310 */
[----:B0-----:R-:W-:-:S05]  /*4380*/  I2FP.F32.U32 R9, R22 ;  /* 0x0000001600097245 */ /* 0x001fca0000201000 */
[----:B------:R-:W-:-:S04]  /*4390*/  FMUL R9, R9, UR7 ;  /* 0x0000000709097c20 */ /* 0x000fc80008400000 */
[----:B------:R0:W2:Y:S02]  /*43a0*/  F2I.U32.TRUNC.NTZ R23, R9 ;  /* 0x0000000900177305 */ /* 0x0000a4000020f000 */
[----:B---34-:R-:W-:Y:S05]  /*43b0*/  @!P1 BRA `(.L_x_87) ;  /* 0x0000000000289947 */ /* 0x018fea0003800000 */
[----:B0-----:R-:W0:Y:S02]  /*43c0*/  LDC R9, c[0x0][0x734] ;  /* 0x0001cd00ff097b82 */ /* 0x001e240000000800 */
        /* <DEDUP_REMOVED lines=9> */
.L_x_87:
[-CC-:B-1----:R-:W-:Y:S01]  /*4460*/  SHF.R.U64 R19, R14, R18.reuse, R15.reuse ;  /* 0x000000120e137219 */ /* 0x182fe2000000120f */
[----:B------:R-:W1:Y:S01]  /*4470*/  LDC.64 R32, c[0x0][0x740] ;  /* 0x0001d000ff207b82 */ /* 0x000e620000000a00 */
[----:B0-----:R-:W-:Y:S01]  /*4480*/  SHF.R.U32.HI R9, RZ, R18, R15 ;  /* 0x00000012ff097219 */ /* 0x001fe2000001160f */
[----:B--2---:R-:W-:Y:S01]  /*4490*/  IMAD.MOV R23, RZ, RZ, -R23 ;  /* 0x000000ffff177224 */ /* 0x004fe200078e0a17 */
[----:B------:R-:W-:Y:S01]  /*44a0*/  IADD3 R13, P1, RZ, -R19, RZ ;  /* 0x80000013ff0d7210 */ /* 0x000fe20007f3e0ff */
[----:B------:R-:W-:Y:S02]  /*44b0*/  ULDC UR7, c[0x0][0x154] ;  /* 0x0000550000077ab9 */ /* 0x000fe40000000800 */
[----:B------:R-:W-:Y:S02]  /*44c0*/  IMAD R28, R25, R23, R22 ;  /* 0x00000017191c7224 */ /* 0x000fe400078e0216 */
[----:B------:R-:W0:Y:S01]  /*44d0*/  LDC R14, c[0x0][0x718] ;  /* 0x0001c600ff0e7b82 */ /* 0x000e220000000800 */
[----:B------:R-:W-:-:S02]  /*44e0*/  IMAD.X R9, RZ, RZ, ~R9, P1 ;  /* 0x000000ffff097224 */ /* 0x000fc400008e0e09 */
[----:B------:R-:W-:-:S04]  /*44f0*/  IMAD.WIDE.U32 R10, R13, R20, R4 ;  /* 0x000000140d0a7225 */ /* 0x000fc800078e0004 */
[----:B------:R-:W-:Y:S01]  /*4500*/  IMAD R12, R9, R20, RZ ;  /* 0x00000014090c7224 */ /* 0x000fe200078e02ff */
[----:B------:R-:W2:Y:S03]  /*4510*/  LDC R26, c[0x0][0x708] ;  /* 0x0001c200ff1a7b82 */ /* 0x000ea60000000800 */
[----:B------:R-:W-:Y:S02]  /*4520*/  IMAD R9, R13, R21, R12 ;  /* 0x000000150d097224 */ /* 0x000fe400078e020c */
[----:B------:R-:W-:Y:S02]  /*4530*/  IMAD.MOV.U32 R13, RZ, RZ, 0x1 ;  /* 0x00000001ff0d7424 */ /* 0x000fe400078e00ff */
[----:B------:R-:W-:Y:S01]  /*4540*/  IMAD.IADD R9, R11, 0x1, R9 ;  /* 0x000000010b097824 */ /* 0x000fe200078e0209 */
[----:B------:R-:W3:Y:S01]  /*4550*/  LDC R30, c[0x0][0x758] ;  /* 0x0001d600ff1e7b82 */ /* 0x000ee20000000800 */
[----:B------:R-:W-:-:S02]  /*4560*/  I2FP.F32.U32 R11, R24 ;  /* 0x00000018000b7245 */ /* 0x000fc40000201000 */
[----:B-1----:R-:W-:-:S03]  /*4570*/  ISETP.NE.U32.AND P1, PT, R32, RZ, PT ;  /* 0x000000ff2000720c */ /* 0x002fc60003f25070 */
[----:B------:R-:W-:Y:S01]  /*4580*/  FMUL R12, R11, UR7 ;  /* 0x000000070b0c7c20 */ /* 0x000fe20008400000 */
[----:B------:R-:W-:Y:S01]  /*4590*/  ISETP.NE.AND.EX P1, PT, R33, RZ, PT, P1 ;  /* 0x000000ff2100720c */ /* 0x000fe20003f25310 */
[----:B------:R-:W1:Y:S01]  /*45a0*/  LDC R23, c[0x0][0x148] ;  /* 0x00005200ff177b82 */ /* 0x000e620000000800 */
[-CC-:B0-----:R-:W-:Y:S01]  /*45b0*/  SHF.R.U64 R18, R10, R14.reuse, R9.reuse ;  /* 0x0000000e0a127219 */ /* 0x181fe20000001209 */
[----:B------:R0:W4:Y:S01]  /*45c0*/  F2I.U32.TRUNC.NTZ R20, R12 ;  /* 0x0000000c00147305 */ /* 0x000122000020f000 */
[----:B------:R-:W-:Y:S01]  /*45d0*/  SHF.R.U32.HI R9, RZ, R14, R9 ;  /* 0x0000000eff097219 */ /* 0x000fe20000011609 */
[----:B------:R-:W-:-:S04]  /*45e0*/  IMAD.MOV.U32 R11, RZ, RZ, -0x1 ;  /* 0xffffffffff0b7424 */ /* 0x000fc800078e00ff */
[----:B------:R-:W0:Y:S01]  /*45f0*/  LDC R22, c[0x0][0x700] ;  /* 0x0001c000ff167b82 */ /* 0x000e220000000800 */
[-CC-:B--2---:R-:W-:Y:S02]  /*4600*/  SHF.R.U64 R16, R18, R26.reuse, R9.reuse ;  /* 0x0000001a12107219 */ /* 0x184fe40000001209 */
[----:B------:R-:W-:-:S05]  /*4610*/  SHF.R.U32.HI R9, RZ, R26, R9 ;  /* 0x0000001aff097219 */ /* 0x000fca0000011609 */
[----:B------:R-:W2:Y:S01]  /*4620*/  LDC R27, c[0x0][0x748] ;  /* 0x0001d200ff1b7b82 */ /* 0x000ea20000000800 */
[-C--:B---3--:R-:W-:Y:S02]  /*4630*/  SHF.L.U32 R10, R11, R30.reuse, RZ ;  /* 0x0000001e0b0a7219 */ /* 0x088fe400000006ff */
[-CC-:B------:R-:W-:Y:S02]  /*4640*/  SHF.R.U64 R21, R16, R30.reuse, R9.reuse ;  /* 0x0000001e10157219 */ /* 0x180fe40000001209 */
[----:B------:R-:W-:Y:S02]  /*4650*/  SHF.R.U32.HI R11, RZ, R30, R9 ;  /* 0x0000001eff0b7219 */ /* 0x000fe40000011609 */
[----:B------:R-:W-:Y:S01]  /*4660*/  LOP3.LUT R25, RZ, R10, RZ, 0x33, !PT ;  /* 0x0000000aff197212 */ /* 0x000fe200078e33ff */
[----:B------:R-:W3:Y:S01]  /*4670*/  LDC R29, c[0x0][0x738] ;  /* 0x0001ce00ff1d7b82 */ /* 0x000ee20000000800 */
[----:B------:R-:W-:Y:S01]  /*4680*/  SHF.L.U32 R30, R13, R30, RZ ;  /* 0x0000001e0d1e7219 */ /* 0x000fe200000006ff */
[----:B------:R-:W-:-:S06]  /*4690*/  IMAD.MOV.U32 R10, RZ, RZ, R21 ;  /* 0x000000ffff0a7224 */ /* 0x000fcc00078e0015 */
[----:B------:R-:W0:Y:S01]  /*46a0*/  LDC R31, c[0x0][0x710] ;  /* 0x0001c400ff1f7b82 */ /* 0x000e220000000800 */
[----:B----4-:R-:W-:Y:S05]  /*46b0*/  @!P1 BRA `(.L_x_88) ;  /* 0x0000000000289947 */ /* 0x010fea0003800000 */
[----:B------:R-:W4:Y:S02]  /*46c0*/  LDC R10, c[0x0][0x74c] ;  /* 0x0001d300ff0a7b82 */ /* 0x000f240000000800 */
[----:B----4-:R-:W-:-:S05]  /*46d0*/  IADD3 R9, P1, R21, R10, RZ ;  /* 0x0000000a15097210 */ /* 0x010fca0007f3e0ff */
[----:B------:R-:W-:-:S04]  /*46e0*/  IMAD.X R17, RZ, RZ, R11, P1 ;  /* 0x000000ffff117224 */ /* 0x000fc800008e060b */
[----:B------:R-:W-:-:S04]  /*46f0*/  IMAD.WIDE.U32 R10, R17, R32, RZ ;  /* 0x00000020110a7225 */ /* 0x000fc800078e00ff */
[----:B0-----:R-:W-:-:S04]  /*4700*/  IMAD.WIDE.U32 R12, P1, R9, R33, R10 ;  /* 0x00000021090c7225 */ /* 0x001fc8000782000a */
[----:B------:R-:W-:-:S04]  /*4710*/  IMAD.WIDE.U32 R10, R9, R32, RZ ;  /* 0x00000020090a7225 */ /* 0x000fc800078e00ff */
[----:B------:R-:W-:Y:S01]  /*4720*/  IMAD.X R15, RZ, RZ, RZ, P1 ;  /* 0x000000ffff0f7224 */ /* 0x000fe200008e06ff */
[----:B------:R-:W-:Y:S01]  /*4730*/  IADD3 RZ, P1, R11, R12, RZ ;  /* 0x0000000c0bff7210 */ /* 0x000fe20007f3e0ff */
[----:B------:R-:W-:-:S04]  /*4740*/  IMAD.MOV.U32 R14, RZ, RZ, R13 ;  /* 0x000000ffff0e7224 */ /* 0x000fc800078e000d */
[----:B------:R-:W-:-:S08]  /*4750*/  IMAD.WIDE.U32.X R10, R17, R33, R14, P1 ;  /* 0x00000021110a7225 */ /* 0x000fd000008e040e */
.L_x_88:
[----:B--2---:R-:W-:Y:S01]  /*4760*/  SHF.R.U64 R9, R10, R27, R11 ;  /* 0x0000001b0a097219 */ /* 0x004fe2000000120b */
[----:B0-----:R-:W-:Y:S01]  /*4770*/  VIADD R11, R22, 0xffffffff ;  /* 0xffffffff160b7836 */ /* 0x001fe20000000000 */
[----:B------:R-:W-:Y:S01]  /*4780*/  LOP3.LUT R16, R16, R25, RZ, 0xc0, !PT ;  /* 0x0000001910107212 */ /* 0x000fe200078ec0ff */
[----:B------:R-:W-:Y:S02]  /*4790*/  IMAD.MOV R20, RZ, RZ, -R20 ;  /* 0x000000ffff147224 */ /* 0x000fe400078e0a14 */
[----:B------:R-:W-:Y:S01]  /*47a0*/  IMAD.MOV R10, RZ, RZ, -R9 ;  /* 0x000000ffff0a7224 */ /* 0x000fe200078e0a09 */
[----:B------:R-:W-:Y:S01]  /*47b0*/  LOP3.LUT R11, R18, R11, RZ, 0xc0, !PT ;  /* 0x0000000b120b7212 */ /* 0x000fe200078ec0ff */
[----:B-1----:R-:W-:Y:S02]  /*47c0*/  @P3 IMAD R28, R23, R20, R24 ;  /* 0x00000014171c3224 */ /* 0x002fe400078e0218 */
[----:B------:R-:W-:Y:S02]  /*47d0*/  IMAD R9, R30, R9, R16 ;  /* 0x000000091e097224 */ /* 0x000fe400078e0210 */
[----:B---3--:R-:W-:-:S02]  /*47e0*/  IMAD R10, R10, R29, R21 ;  /* 0x0000001d0a0a7224 */ /* 0x008fc400078e0215 */
[----:B------:R-:W-:Y:S02]  /*47f0*/  IMAD R9, R9, R31, R28 ;  /* 0x0000001f09097224 */ /* 0x000fe400078e021c */
[----:B------:R-:W-:Y:S02]  /*4800*/  IMAD R12, R10, R22, R11 ;  /* 0x000000160a0c7224 */ /* 0x000fe400078e020b */
[----:B------:R-:W-:-:S03]  /*4810*/  IMAD.MOV.U32 R13, RZ, RZ, 0x1 ;  /* 0x00000001ff0d7424 */ /* 0x000fc600078e00ff */
[----:B------:R-:W-:Y:S02]  /*4820*/  SEL R18, R12, R9, !P3 ;  /* 0x000000090c127207 */ /* 0x000fe40005800000 */
[----:B------:R-:W-:Y:S01]  /*4830*/  SEL R9, R9, R12, !P3 ;  /* 0x0000000c09097207 */ /* 0x000fe20005800000 */
[----:B------:R-:W-:Y:S01]  /*4840*/  IMAD.MOV.U32 R12, RZ, RZ, R19 ;  /* 0x000000ffff0c7224 */ /* 0x000fe200078e0013 */
[----:B------:R-:W-:-:S07]  /*4850*/  PRMT R10, R13, 0x7610, R10 ;  /* 0x000076100d0a7816 */ /* 0x000fce000000000a */
.L_x_86:
[----:B------:R-:W-:Y:S01]  /*4860*/  LOP3.LUT P1, RZ, R10, 0xff, RZ, 0xc0, !PT ;  /* 0x000000ff0aff7812 */ /* 0x000fe2000782c0ff */
[----:B------:R-:W-:-:S12]  /*4870*/  IMAD.MOV.U32 R14, RZ, RZ, R9 ;  /* 0x000000ffff0e7224 */ /* 0x000fd800078e0009 */
[----:B------:R-:W-:Y:S05]  /*4880*/  @P1 BRA `(.L_x_89) ;  /* 0xffffffc8004c1947 */ /* 0x000fea000383ffff */
[----:B------:R-:W-:Y:S05]  /*4890*/  EXIT ;  /* 0x000000000000794d */ /* 0x000fea0003800000 */
.L_x_7:
[----:B0-----:R-:W-:Y:S01]  /*48a0*/  ULDC.64 UR4, c[0x0][0x750] ;  /* 0x0001d40000047ab9 */ /* 0x001fe20000000a00 */
        /* <DEDUP_REMOVED lines=25> */
.L_x_91:
[----:B------:R-:W0:Y:S01]  /*4a40*/  LDC.64 R28, c[0x0][0x740] ;  /* 0x0001d000ff1c7b82 */ /* 0x000e220000000a00 */
[-CC-:B------:R-:W-:Y:S01]  /*4a50*/  SHF.R.U64 R20, R16, R6.reuse, R17.reuse ;  /* 0x0000000610147219 */ /* 0x180fe20000001211 */
[----:B------:R-:W-:Y:S01]  /*4a60*/  IMAD.MOV.U32 R31, RZ, RZ, 0x1 ;  /* 0x00000001ff1f7424 */ /* 0x000fe200078e00ff */
[----:B------:R-:W-:Y:S02]  /*4a70*/  SHF.R.U32.HI R3, RZ, R6, R17 ;  /* 0x00000006ff037219 */ /* 0x000fe40000011611 */
[----:B------:R-:W-:-:S03]  /*4a80*/  IADD3 R15, P0, RZ, -R20, RZ ;  /* 0x80000014ff0f7210 */ /* 0x000fc60007f1e0ff */
[----:B------:R-:W1:Y:S02]  /*4a90*/  LDC R14, c[0x0][0x718] ;  /* 0x0001c600ff0e7b82 */ /* 0x000e640000000800 */
[----:B------:R-:W-:Y:S02]  /*4aa0*/  IMAD.X R3, RZ, RZ, ~R3, P0 ;  /* 0x000000ffff037224 */ /* 0x000fe400000e0e03 */
[----:B------:R-:W-:-:S04]  /*4ab0*/  IMAD.WIDE.U32 R12, R15, R24, R4 ;  /* 0x000000180f0c7225 */ /* 0x000fc800078e0004 */
[----:B------:R-:W2:Y:S01]  /*4ac0*/  LDC R16, c[0x0][0x708] ;  /* 0x0001c200ff107b82 */ /* 0x000ea20000000800 */
[----:B------:R-:W-:-:S04]  /*4ad0*/  IMAD R6, R3, R24, RZ ;  /* 0x0000001803067224 */ /* 0x000fc800078e02ff */
[----:B------:R-:W-:-:S03]  /*4ae0*/  IMAD R3, R15, R25, R6 ;  /* 0x000000190f037224 */ /* 0x000fc600078e0206 */
[----:B------:R-:W3:Y:S01]  /*4af0*/  LDC R26, c[0x0][0x758] ;  /* 0x0001d600ff1a7b82 */ /* 0x000ee20000000800 */
[----:B------:R-:W-:Y:S01]  /*4b00*/  IMAD.IADD R3, R13, 0x1, R3 ;  /* 0x000000010d037824 */ /* 0x000fe200078e0203 */
[----:B0-----:R-:W-:Y:S01]  /*4b10*/  ISETP.NE.U32.AND P0, PT, R28, RZ, PT ;  /* 0x000000ff1c00720c */ /* 0x001fe20003f05070 */
[----:B------:R-:W-:-:S03]  /*4b20*/  IMAD.MOV.U32 R13, RZ, RZ, -0x1 ;  /* 0xffffffffff0d7424 */ /* 0x000fc600078e00ff */
        /* <DEDUP_REMOVED lines=25> */
.L_x_92:
[----:B-1----:R-:W-:Y:S01]  /*4cc0*/  SHF.R.U64 R6, R12, R25, R13 ;  /* 0x000000190c067219 */ /* 0x002fe2000000120d */
[----:B0-----:R-:W-:Y:S01]  /*4cd0*/  VIADD R13, R24, 0xffffffff ;  /* 0xffffffff180d7836 */ /* 0x001fe20000000000 */
[----:B------:R-:W-:Y:S01]  /*4ce0*/  SHF.L.U32 R9, R31, R26, RZ ;  /* 0x0000001a1f097219 */ /* 0x000fe200000006ff */
[----:B------:R-:W-:Y:S01]  /*4cf0*/  @P3 IMAD R10, R11, R21, R8 ;  /* 0x000000150b0a3224 */ /* 0x000fe200078e0208 */
[----:B------:R-:W-:Y:S01]  /*4d00*/  LOP3.LUT R3, R22, R33, RZ, 0xc0, !PT ;  /* 0x0000002116037212 */ /* 0x000fe200078ec0ff */
[----:B------:R-:W-:Y:S01]  /*4d10*/  IMAD.MOV R12, RZ, RZ, -R6 ;  /* 0x000000ffff0c7224 */ /* 0x000fe200078e0a06 */
[----:B------:R-:W-:-:S03]  /*4d20*/  LOP3.LUT R18, R18, R13, RZ, 0xc0, !PT ;  /* 0x0000000d12127212 */ /* 0x000fc600078ec0ff */
[----:B------:R-:W-:Y:S02]  /*4d30*/  IMAD R9, R9, R6, R3 ;  /* 0x0000000609097224 */ /* 0x000fe400078e0203 */
[----:B--2---:R-:W-:Y:S02]  /*4d40*/  IMAD R3, R12, R27, R23 ;  /* 0x0000001b0c037224 */ /* 0x004fe400078e0217 */
[----:B------:R-:W-:Y:S02]  /*4d50*/  IMAD.MOV.U32 R6, RZ, RZ, 0x1 ;  /* 0x00000001ff067424 */ /* 0x000fe400078e00ff */
[----:B---3--:R-:W-:Y:S02]  /*4d60*/  IMAD R10, R9, R30, R10 ;  /* 0x0000001e090a7224 */ /* 0x008fe400078e020a */
[----:B------:R-:W-:Y:S01]  /*4d70*/  IMAD R19, R3, R24, R18 ;  /* 0x0000001803137224 */ /* 0x000fe200078e0212 */
[----:B------:R-:W-:-:S04]  /*4d80*/  PRMT R3, R6, 0x7610, R3 ;  /* 0x0000761006037816 */ /* 0x000fc80000000003 */
[----:B------:R-:W-:Y:S02]  /*4d90*/  SEL R6, R19, R10, !P3 ;  /* 0x0000000a13067207 */ /* 0x000fe40005800000 */
[----:B------:R-:W-:-:S07]  /*4da0*/  SEL R19, R10, R19, !P3 ;  /* 0x000000130a137207 */ /* 0x000fce0005800000 */
.L_x_90:
[----:B------:R-:W-:-:S08]  /*4db0*/  NOP ;  /* 0x0000000000007918 */ /* 0x000fd00000000000 */
[----:B------:R-:W0:-:S00]  /*4dc0*/  USETMAXREG.DEALLOC.CTAPOOL 0x28 ;  /* 0x00000028000079c8 */ /* 0x000e0000080e0500 */
[----:B0-----:R-:W-:-:S13]  /*4dd0*/  ISETP.NE.AND P0, PT, R7, RZ, PT ;  /* 0x000000ff0700720c */ /* 0x001fda0003f05270 */
[----:B------:R-:W-:Y:S05]  /*4de0*/  @P0 EXIT ;  /* 0x000000000000094d */ /* 0x000fea0003800000 */
[----:B------:R-:W-:Y:S01]  /*4df0*/  LOP3.LUT P0, RZ, R3, 0xff, RZ, 0xc0, !PT ;  /* 0x000000ff03ff7812 */ /* 0x000fe2000780c0ff */
[----:B------:R-:W-:Y:S02]  /*4e00*/  IMAD.MOV.U32 R3, RZ, RZ, 0x1 ;  /* 0x00000001ff037424 */ /* 0x000fe400078e00ff */
[----:B------:R-:W-:-:S10]  /*4e10*/  IMAD.MOV.U32 R10, RZ, RZ, RZ ;  /* 0x000000ffff0a7224 */ /* 0x000fd400078e00ff */
[----:B------:R-:W-:Y:S05]  /*4e20*/  @!P0 BRA `(.L_x_93) ;  /* 0x0000000c00a08947 */ /* 0x000fea0003800000 */
[----:B------:R-:W0:Y:S01]  /*4e30*/  LDC R3, c[0x0][0x28c] ;  /* 0x0000a300ff037b82 */ /* 0x000e220000000800 */
[----:B------:R-:W1:Y:S01]  /*4e40*/  S2R R17, SR_CgaCtaId ;  /* 0x0000000000117919 */ /* 0x000e620000008800 */
[----:B------:R-:W-:Y:S01]  /*4e50*/  ULDC UR5, c[0x0][0x758] ;  /* 0x0001d60000057ab9 */ /* 0x000fe20000000800 */
[----:B------:R-:W-:Y:S01]  /*4e60*/  UMOV UR7, 0xffffffff ;  /* 0xffffffff00077882 */ /* 0x000fe20000000000 */
[----:B------:R-:W-:Y:S01]  /*4e70*/  ULDC UR6, c[0x0][0xc] ;  /* 0x0000030000067ab9 */ /* 0x000fe20000000800 */
[----:B------:R-:W-:Y:S01]  /*4e80*/  USHF.L.U32 UR9, UR7, UR5, URZ ;  /* 0x0000000507097299 */ /* 0x000fe2000800063f */
[----:B------:R-:W-:Y:S01]  /*4e90*/  BSSY B0, `(.L_x_93) ;  /* 0x00000e1000007945 */ /* 0x000fe20003800000 */
[----:B------:R-:W-:Y:S01]  /*4ea0*/  UMOV UR8, 0x1 ;  /* 0x0000000100087882 */ /* 0x000fe20000000000 */
[----:B------:R-:W-:Y:S01]  /*4eb0*/  ULDC UR7, c[0x0][0x10] ;  /* 0x0000040000077ab9 */ /* 0x000fe20000000800 */
[----:B------:R-:W-:Y:S01]  /*4ec0*/  USHF.L.U32 UR5, UR8, UR5, URZ ;  /* 0x0000000508057299 */ /* 0x000fe2000800063f */
[----:B------:R-:W-:Y:S01]  /*4ed0*/  IMAD.MOV.U32 R12, RZ, RZ, 0x1 ;  /* 0x00000001ff0c7424 */ /* 0x000fe200078e00ff */
[----:B------:R-:W-:Y:S01]  /*4ee0*/  UIMAD.WIDE.U32 UR6, UR6, UR7, URZ ;  /* 0x00000007060672a5 */ /* 0x000fe2000f8e003f */
[----:B------:R-:W-:Y:S01]  /*4ef0*/  LOP3.LUT R11, R2, 0x2, RZ, 0xfc, !PT ;  /* 0x00000002020b7812 */ /* 0x000fe200078efcff */
[----:B------:R-:W-:Y:S01]  /*4f00*/  ULDC UR8, c[0x0][0x14] ;  /* 0x0000050000087ab9 */ /* 0x000fe20000000800 */
[----:B------:R-:W-:Y:S01]  /*4f10*/  IMAD.MOV.U32 R10, RZ, RZ, RZ ;  /* 0x000000ffff0a7224 */ /* 0x000fe200078e00ff */
[----:B------:R-:W-:-:S02]  /*4f20*/  UIMAD.WIDE.U32 UR40, UR6, UR8, URZ ;  /* 0x00000008062872a5 */ /* 0x000fc4000f8e003f */
[----:B------:R-:W-:Y:S01]  /*4f30*/  UIMAD UR7, UR7, UR8, URZ ;  /* 0x00000008070772a4 */ /* 0x000fe2000f8e023f */
[----:B------:R-:W-:Y:S01]  /*4f40*/  ULDC UR4, c[0x0][0x700] ;  /* 0x0001c00000047ab9 */ /* 0x000fe20000000800 */
[----:B------:R-:W-:Y:S02]  /*4f50*/  ULOP3.LUT UR6, URZ, UR9, URZ, 0x33, !UPT ;  /* 0x000000093f067292 */ /* 0x000fe4000f8e333f */
[----:B------:R-:W-:Y:S01]  /*4f60*/  UIADD3 UR4, UR4, -0x1, URZ ;  /* 0xffffffff04047890 */ /* 0x000fe2000fffe03f */
[----:B0-----:R-:W-:Y:S01]  /*4f70*/  VIADD R3, R3, 0x7f ;  /* 0x0000007f03037836 */ /* 0x001fe20000000000 */
[----:B------:R-:W-:Y:S01]  /*4f80*/  UIADD3 UR7, UR41, UR7, URZ ;  /* 0x0000000729077290 */ /* 0x000fe2000fffe03f */
[----:B------:R-:W-:-:S03]  /*4f90*/  ULDC.64 UR42, c[0x0][0x198] ;  /* 0x00006600002a7ab9 */ /* 0x000fc60000000a00 */
[----:B------:R-:W-:-:S04]  /*4fa0*/  SHF.R.S32.HI R8, RZ, 0x1f, R3 ;  /* 0x0000001fff087819 */ /* 0x000fc80000011403 */
[----:B------:R-:W-:Y:S01]  /*4fb0*/  LEA.HI R8, R8, R3, RZ, 0x7 ;  /* 0x0000000308087211 */ /* 0x000fe200078f38ff */
[C---:B-1----:R-:W-:Y:S02]  /*4fc0*/  IMAD.SHL.U32 R13, R17.reuse, 0x40, RZ ;  /* 0x00000040110d7824 */ /* 0x042fe400078e00ff */
[C---:B------:R-:W-:Y:S01]  /*4fd0*/  IMAD.SHL.U32 R14, R17.reuse, 0x1000, RZ ;  /* 0x00001000110e7824 */ /* 0x040fe200078e00ff */
[----:B------:R-:W-:Y:S01]  /*4fe0*/  SHF.R.S32.HI R15, RZ, 0x7, R8 ;  /* 0x00000007ff0f7819 */ /* 0x000fe20000011408 */
[----:B------:R-:W-:Y:S01]  /*4ff0*/  IMAD.SHL.U32 R16, R17, 0x80, RZ ;  /* 0x0000008011107824 */ /* 0x000fe200078e00ff */
[----:B------:R-:W-:Y:S01]  /*5000*/  LOP3.LUT R13, R13, 0x40, RZ, 0xc0, !PT ;  /* 0x000000400d0d7812 */ /* 0x000fe200078ec0ff */
[----:B------:R-:W-:Y:S01]  /*5010*/  IMAD.SHL.U32 R17, R17, 0x400, RZ ;  /* 0x0000040011117824 */ /* 0x000fe200078e00ff */
[----:B------:R-:W-:Y:S01]  /*5020*/  LOP3.LUT R14, R14, 0x1000, RZ, 0xc0, !PT ;  /* 0x000010000e0e7812 */ /* 0x000fe200078ec0ff */
[----:B------:R-:W-:Y:S01]  /*5030*/  IMAD.MOV.U32 R3, RZ, RZ, 0x1 ;  /* 0x00000001ff037424 */ /* 0x000fe200078e00ff */
[----:B------:R-:W-:Y:S01]  /*5040*/  LOP3.LUT R16, R16, 0x80, RZ, 0xc0, !PT ;  /* 0x0000008010107812 */ /* 0x000fe200078ec0ff */
[----:B------:R-:W-:Y:S01]  /*5050*/  VIADD R18, R15, 0x1 ;  /* 0x000000010f127836 */ /* 0x000fe20000000000 */
[----:B------:R-:W-:-:S07]  /*5060*/  LOP3.LUT R17, R17, 0x400, RZ, 0xc0, !PT ;  /* 0x0000040011117812 */ /* 0x000fce00078ec0ff */
.L_x_104:
[----:B------:R-:W-:-:S03]  /*5070*/  UMOV UR8, 0xffffffff ;  /* 0xffffffff00087882 */ /* 0x000fc60000000000 */
[----:B------:R-:W-:Y:S05]  /*5080*/  BRA.DIV UR8, `(.L_x_94) ;  /* 0x0000001208287947 */ /* 0x000fea000b800000 */
[----:B------:R-:W-:-:S13]  /*5090*/  ELECT P0, URZ, PT ;  /* 0x00000000003f782f */ /* 0x000fda0003800000 */
.L_x_117:
[----:B------:R-:W0:Y:S01]  /*50a0*/  LDC R7, c[0x0][0x28c] ;  /* 0x0000a300ff077b82 */ /* 0x000e220000000800 */
[----:B------:R-:W-:Y:S01]  /*50b0*/  BSSY B1, `(.L_x_95) ;  /* 0x000004e000017945 */ /* 0x000fe20003800000 */
[----:B0-----:R-:W-:-:S13]  /*50c0*/  ISETP.LT.OR P0, PT, R7, 0x1, !P0 ;  /* 0x000000010700780c */ /* 0x001fda0004701670 */
[----:B------:R-:W-:Y:S05]  /*50d0*/  @P0 BRA `(.L_x_96) ;  /* 0x00000004002c0947 */ /* 0x000fea0003800000 */
[C---:B------:R-:W-:Y:S02]  /*50e0*/  IMAD R23, R19.reuse, 0x100, R16 ;  /* 0x0000010013177824 */ /* 0x040fe400078e0210 */
[----:B------:R-:W-:Y:S02]  /*50f0*/  IMAD.SHL.U32 R6, R6, 0x40, RZ ;  /* 0x0000004006067824 */ /* 0x000fe400078e00ff */
[----:B------:R-:W-:Y:S02]  /*5100*/  IMAD R19, R19, 0x80, R13 ;  /* 0x0000008013137824 */ /* 0x000fe400078e020d */
[----:B------:R-:W-:Y:S02]  /*5110*/  IMAD.MOV.U32 R25, RZ, RZ, RZ ;  /* 0x000000ffff197224 */ /* 0x000fe400078e00ff */
[----:B------:R-:W-:Y:S02]  /*5120*/  IMAD.MOV.U32 R28, RZ, RZ, 0x40 ;  /* 0x00000040ff1c7424 */ /* 0x000fe400078e00ff */
[----:B------:R-:W-:-:S02]  /*5130*/  IMAD.MOV.U32 R7, RZ, RZ, R18 ;  /* 0x000000ffff077224 */ /* 0x000fc400078e0012 */
[----:B------:R-:W-:Y:S02]  /*5140*/  IMAD.MOV.U32 R8, RZ, RZ, R3 ;  /* 0x000000ffff087224 */ /* 0x000fe400078e0003 */
[----:B------:R-:W-:Y:S02]  /*5150*/  IMAD.MOV.U32 R9, RZ, RZ, R10 ;  /* 0x000000ffff097224 */ /* 0x000fe400078e000a */
[----:B------:R-:W-:-:S07]  /*5160*/  IMAD.MOV.U32 R27, RZ, RZ, RZ ;  /* 0x000000ffff1b7224 */ /* 0x000fce00078e00ff */
.L_x_99:
[----:B------:R-:W0:Y:S01]  /*5170*/  S2R R22, SR_CgaCtaId ;  /* 0x0000000000167919 */ /* 0x000e220000008800 */
[----:B------:R-:W-:Y:S02]  /*5180*/  MOV R21, 0x400 ;  /* 0x0000040000157802 */ /* 0x000fe40000000f00 */
[----:B------:R-:W-:Y:S02]  /*5190*/  LOP3.LUT P1, RZ, R0, 0x7f, RZ, 0xc0, !PT ;  /* 0x0000007f00ff7812 */ /* 0x000fe4000782c0ff */
[----:B0-----:R-:W-:Y:S02]  /*51a0*/  LEA R26, R22, R21, 0x18 ;  /* 0x00000015161a7211 */ /* 0x001fe400078ec0ff */
[----:B------:R-:W-:-:S09]  /*51b0*/  SHF.L.U32 R21, R8, 0x1f, RZ ;  /* 0x0000001f08157819 */ /* 0x000fd200000006ff */
[----:B------:R-:W0:Y:S01]  /*51c0*/  @!P1 LDC R22, c[0x0][0x640] ;  /* 0x00019000ff169b82 */ /* 0x000e220000000800 */
[----:B------:R-:W-:-:S04]  /*51d0*/  IMAD R24, R9, 0x8, R26 ;  /* 0x0000000809187824 */ /* 0x000fc800078e021a */
[----:B------:R-:W1:Y:S02]  /*51e0*/  SYNCS.PHASECHK.TRANS64.TRYWAIT P0, [R24+URZ+0x30], R21 ;  /* 0x00003015180075a7 */ /* 0x000e64000800017f */
[----:B-1----:R-:W-:Y:S05]  /*51f0*/  @!P0 BRA `(.L_x_97) ;  /* 0x0000000c00ec8947 */ /* 0x002fea0003800000 */
.L_x_118:
[----:B-1----:R-:W-:Y:S01]  /*5200*/  PRMT R21, R11, 0x9910, RZ ;  /* 0x000099100b157816 */ /* 0x002fe200000000ff */
[----:B0-----:R0:W-:Y:S03]  /*5210*/  @!P1 SYNCS.ARRIVE.TRANS64 RZ, [R24+URZ], R22 ;  /* 0x0000001618ff99a7 */ /* 0x0011e6000800003f */
[----:B------:R-:W-:-:S13]  /*5220*/  ISETP.NE.AND P0, PT, R21, 0x2, PT ;  /* 0x000000021500780c */ /* 0x000fda0003f05270 */
[----:B0-----:R-:W-:Y:S05]  /*5230*/  @P0 BRA `(.L_x_98) ;  /* 0x0000000000040947 */ /* 0x001fea0003800000 */
[----:B------:R-:W-:Y:S01]  /*5240*/  BPT.TRAP 0x1 ;  /* 0x000000040000795c */ /* 0x000fe20000300000 */
.L_x_98:
[C---:B------:R-:W-:Y:S01]  /*5250*/  IMAD R21, R9.reuse, 0x2000, R14 ;  /* 0x0000200009157824 */ /* 0x040fe200078e020e */
[----:B------:R-:W-:Y:S01]  /*5260*/  R2UR UR9, R26 ;  /* 0x000000001a0972ca */ /* 0x000fe200000e0000 */
[--C-:B------:R-:W-:Y:S01]  /*5270*/  IMAD R22, R9, 0x4000, R26.reuse ;  /* 0x0000400009167824 */ /* 0x100fe200078e021a */
[----:B------:R-:W-:Y:S01]  /*5280*/  R2UR UR10, R28 ;  /* 0x000000001c0a72ca */ /* 0x000fe200000e0000 */
[----:B------:R-:W-:Y:S01]  /*5290*/  IMAD R21, R21, 0x2, R26 ;  /* 0x0000000215157824 */ /* 0x000fe200078e021a */
[----:B------:R-:W-:Y:S01]  /*52a0*/  R2UR UR33, R24 ;  /* 0x00000000182172ca */ /* 0x000fe200000e0000 */
[----:B------:R-:W-:Y:S01]  /*52b0*/  VIADD R7, R7, 0xffffffff ;  /* 0xffffffff07077836 */ /* 0x000fe20000000000 */
[----:B------:R-:W-:Y:S01]  /*52c0*/  R2UR UR8, R22 ;  /* 0x00000000160872ca */ /* 0x000fe200000e0000 */
[----:B------:R-:W-:Y:S01]  /*52d0*/  UIADD3 UR14, UP0, UR42, 0xf0, URZ ;  /* 0x000000f02a0e7890 */ /* 0x000fe2000ff1e03f */
[----:B------:R-:W-:Y:S01]  /*52e0*/  R2UR UR32, R21 ;  /* 0x00000000152072ca */ /* 0x000fe200000e0000 */
[----:B------:R-:W-:Y:S01]  /*52f0*/  IMAD R21, R9, 0x800, R17 ;  /* 0x0000080009157824 */ /* 0x000fe200078e0211 */
[----:B------:R-:W-:Y:S01]  /*5300*/  R2UR UR36, R20 ;  /* 0x00000000142472ca */ /* 0x000fe200000e0000 */
[----:B------:R-:W-:Y:S01]  /*5310*/  UIADD3 UR22, UP1, UR42, 0x1f0, URZ ;  /* 0x000001f02a167890 */ /* 0x000fe2000ff3e03f */
[----:B------:R-:W-:Y:S01]  /*5320*/  R2UR UR34, R25 ;  /* 0x00000000192272ca */ /* 0x000fe200000e0000 */
[----:B------:R-:W-:Y:S01]  /*5330*/  UIADD3 UR30, UP2, UR42, 0x2f0, URZ ;  /* 0x000002f02a1e7890 */ /* 0x000fe2000ff5e03f */
[----:B------:R-:W-:Y:S01]  /*5340*/  R2UR UR24, R21 ;  /* 0x00000000151872ca */ /* 0x000fe200000e0000 */
[----:B------:R-:W-:Y:S01]  /*5350*/  UIADD3.X UR15, URZ, UR43, URZ, UP0, !UPT ;  /* 0x0000002b3f0f7290 */ /* 0x000fe200087fe43f */
[----:B------:R-:W-:Y:S01]  /*5360*/  R2UR UR35, R19 ;  /* 0x00000000132372ca */ /* 0x000fe200000e0000 */
[----:B------:R-:W-:Y:S01]  /*5370*/  UIADD3.X UR23, URZ, UR43, URZ, UP1, !UPT ;  /* 0x0000002b3f177290 */ /* 0x000fe20008ffe43f */
[----:B------:R-:W-:Y:S01]  /*5380*/  R2UR UR26, R23 ;  /* 0x00000000171a72ca */ /* 0x000fe200000e0000 */
[----:B------:R-:W-:Y:S01]  /*5390*/  UIADD3 UR18, UR10, -0x40, URZ ;  /* 0xffffffc00a127890 */ /* 0x000fe2000fffe03f */
[----:B------:R-:W-:Y:S01]  /*53a0*/  R2UR UR27, R27 ;  /* 0x000000001b1b72ca */ /* 0x000fe200000e0000 */
[----:B------:R-:W-:Y:S01]  /*53b0*/  UIADD3 UR32, UR32, 0x180, URZ ;  /* 0x0000018020207890 */ /* 0x000fe2000fffe03f */
[----:B------:R-:W-:Y:S01]  /*53c0*/  R2UR UR19, R6 ;  /* 0x00000000061372ca */ /* 0x000fe200000e0000 */
[----:B------:R-:W-:Y:S01]  /*53d0*/  UIADD3 UR16, UR8, 0x18180, URZ ;  /* 0x0001818008107890 */ /* 0x000fe2000fffe03f */
[----:B------:R-:W-:Y:S01]  /*53e0*/  ISETP.GT.AND P1, PT, R7, 0x1, PT ;  /* 0x000000010700780c */ /* 0x000fe20003f24270 */
[----:B------:R-:W-:Y:S01]  /*53f0*/  UIADD3.X UR31, URZ, UR43, URZ, UP2, !UPT ;  /* 0x0000002b3f1f7290 */ /* 0x000fe200097fe43f */
[----:B------:R-:W-:Y:S01]  /*5400*/  VIADD R9, R9, 0x1 ;  /* 0x0000000109097836 */ /* 0x000fe20000000000 */
[----:B------:R-:W-:Y:S01]  /*5410*/  UIADD3 UR24, UR9, 0x30180, UR24 ;  /* 0x0003018009187890 */ /* 0x000fe2000fffe018 */
[----:B------:R-:W-:Y:S01]  /*5420*/  VIADD R27, R27, 0x1 ;  /* 0x000000011b1b7836 */ /* 0x000fe20000000000 */
[----:B------:R-:W-:Y:S01]  /*5430*/  UIADD3 UR8, UR8, 0x1a180, URZ ;  /* 0x0001a18008087890 */ /* 0x000fe2000fffe03f */
[----:B------:R-:W-:Y:S01]  /*5440*/  VIADD R28, R28, 0x80 ;  /* 0x000000801c1c7836 */ /* 0x000fe20000000000 */
[----:B------:R-:W-:Y:S01]  /*5450*/  UMOV UR13, 0x30000 ;  /* 0x00030000000d7882 */ /* 0x000fe20000000000 */
[----:B------:R-:W-:Y:S01]  /*5460*/  UMOV UR38, 0x0 ;  /* 0x0000000000267882 */ /* 0x000fe20000000000 */
[----:B------:R-:W-:Y:S01]  /*5470*/  UMOV UR39, 0x10000000 ;  /* 0x1000000000277882 */ /* 0x000fe20000000000 */
[----:B------:R-:W-:Y:S01]  /*5480*/  ISETP.NE.AND P0, PT, R9, 0x6, PT ;  /* 0x000000060900780c */ /* 0x000fe20003f05270 */
[----:B------:R-:W-:Y:S01]  /*5490*/  UMOV UR25, UR33 ;  /* 0x0000002100197c82 */ /* 0x000fe20008000000 */
[----:B------:R-:W-:Y:S01]  /*54a0*/  UMOV UR28, UR36 ;  /* 0x00000024001c7c82 */ /* 0x000fe20008000000 */
[----:B------:R0:W-:Y:S01]  /*54b0*/  UTMALDG.3D.MULTICAST [UR32], [UR14], UR13, desc[UR38] ;  /* 0x000026200e0073b4 */ /* 0x0001e2000801180d */
[----:B------:R-:W-:Y:S01]  /*54c0*/  UMOV UR17, UR33 ;  /* 0x0000002100117c82 */ /* 0x000fe20008000000 */
[----:B------:R-:W-:Y:S01]  /*54d0*/  UMOV UR20, UR36 ;  /* 0x0000002400147c82 */ /* 0x000fe20008000000 */
[----:B------:R-:W-:Y:S01]  /*54e0*/  UMOV UR9, UR33 ;  /* 0x0000002100097c82 */ /* 0x000fe20008000000 */
[----:B------:R-:W-:Y:S01]  /*54f0*/  UMOV UR12, UR36 ;  /* 0x00000024000c7c82 */ /* 0x000fe20008000000 */
[----:B------:R-:W-:Y:S01]  /*5500*/  UMOV UR11, UR19 ;  /* 0x00000013000b7c82 */ /* 0x000fe20008000000 */
[----:B------:R-:W-:Y:S01]  /*5510*/  SEL R21, RZ, 0x1, P0 ;  /* 0x00000001ff157807 */ /* 0x000fe20000000000 */
[----:B------:R-:W-:Y:S01]  /*5520*/  VIADD R25, R25, 0x40 ;  /* 0x0000004019197836 */ /* 0x000fe20000000000 */
[----:B------:R0:W-:Y:S01]  /*5530*/  UTMALDG.3D.MULTICAST [UR24], [UR22], UR13, desc[UR38] ;  /* 0x00002618160073b4 */ /* 0x0001e2000801180d */
[----:B------:R-:W-:-:S02]  /*5540*/  SEL R9, R9, RZ, P0 ;  /* 0x000000ff09097207 */ /* 0x000fc40000000000 */
[----:B------:R-:W-:Y:S01]  /*5550*/  LOP3.LUT R8, R8, R21, RZ, 0x3c, !PT ;  /* 0x0000001508087212 */ /* 0x000fe200078e3cff */
[----:B------:R0:W-:Y:S01]  /*5560*/  UTMALDG.3D [UR16], [UR30], desc[UR38] ;  /* 0x000026101e0075b4 */ /* 0x0001e20008011000 */
[----:B------:R0:W-:Y:S02]  /*5570*/  UTMALDG.3D [UR8], [UR30], desc[UR38] ;  /* 0x000026081e0075b4 */ /* 0x0001e40008011000 */
[----:B0-----:R-:W-:Y:S05]  /*5580*/  @P1 BRA `(.L_x_99) ;  /* 0xfffffff800f81947 */ /* 0x001fea000383ffff */
.L_x_96:
[----:B------:R-:W-:Y:S05]  /*5590*/  BSYNC B1 ;  /* 0x0000000000017941 */ /* 0x000fea0003800000 */
.L_x_95:
[----:B------:R-:W-:Y:S01]  /*55a0*/  LOP3.LUT P1, RZ, R12, 0xff, RZ, 0xc0, !PT ;  /* 0x000000ff0cff7812 */ /* 0x000fe2000782c0ff */
[C---:B------:R-:W-:Y:S01]  /*55b0*/  IMAD.IADD R9, R15.reuse, 0x1, R10 ;  /* 0x000000010f097824 */ /* 0x040fe200078e020a */
[----:B------:R-:W-:Y:S01]  /*55c0*/  ULDC.64 UR8, c[0x0][0x750] ;  /* 0x0001d40000087ab9 */ /* 0x000fe20000000a00 */
[----:B------:R-:W-:Y:S01]  /*55d0*/  ISETP.GE.U32.AND P2, PT, R15, 0x6, PT ;  /* 0x000000060f00780c */ /* 0x000fe20003f46070 */
[----:B------:R-:W-:Y:S01]  /*55e0*/  BSSY B1, `(.L_x_100) ;  /* 0x0000069000017945 */ /* 0x000fe20003800000 */
[----:B------:R-:W-:Y:S01]  /*55f0*/  IMAD.MOV.U32 R19, RZ, RZ, -0x1 ;  /* 0xffffffffff137424 */ /* 0x000fe200078e00ff */
[----:B------:R-:W-:Y:S01]  /*5600*/  ISETP.GT.U32.AND P0, PT, R9, 0x5, PT ;  /* 0x000000050900780c */ /* 0x000fe20003f04070 */
[----:B------:R-:W-:Y:S01]  /*5610*/  IMAD.MOV.U32 R20, RZ, RZ, -0x1 ;  /* 0xffffffffff147424 */ /* 0x000fe200078e00ff */
[----:B------:R-:W-:Y:S02]  /*5620*/  PRMT R12, RZ, 0x7610, R12 ;  /* 0x00007610ff0c7816 */ /* 0x000fe4000000000c */
[----:B------:R-:W-:-:S03]  /*5630*/  ISETP.LT.U32.AND P0, PT, R15, 0x6, P0 ;  /* 0x000000060f00780c */ /* 0x000fc60000701070 */
[----:B------:R-:W0:Y:S01]  /*5640*/  @P1 S2R R7, SR_CgaCtaId ;  /* 0x0000000000071919 */ /* 0x000e220000008800 */
[----:B------:R-:W-:-:S04]  /*5650*/  @P1 MOV R6, 0x400 ;  /* 0x0000040000061802 */ /* 0x000fc80000000f00 */
[----:B0-----:R-:W-:Y:S01]  /*5660*/  @P1 LEA R8, R7, R6, 0x18 ;  /* 0x0000000607081211 */ /* 0x001fe200078ec0ff */
[----:B------:R-:W-:Y:S01]  /*5670*/  IMAD.WIDE.U32 R6, R9, -0x55555555, RZ ;  /* 0xaaaaaaab09067825 */ /* 0x000fe200078e00ff */
[----:B------:R-:W-:Y:S02]  /*5680*/  SEL R6, RZ, 0x1, !P0 ;  /* 0x00000001ff067807 */ /* 0x000fe40004000000 */
[----:B------:R0:W-:Y:S01]  /*5690*/  @P1 SYNCS.ARRIVE.TRANS64.A1T0 RZ, [R8+URZ+0x78], RZ ;  /* 0x000078ff08ff19a7 */ /* 0x0001e2000810003f */
[----:B------:R-:W-:Y:S02]  /*56a0*/  IADD3 R4, P1, R4, UR40, RZ ;  /* 0x0000002804047c10 */ /* 0x000fe4000ff3e0ff */
[----:B------:R-:W-:Y:S01]  /*56b0*/  LOP3.LUT R3, R3, R6, RZ, 0x3c, !PT ;  /* 0x0000000603037212 */ /* 0x000fe200078e3cff */
[----:B------:R-:W-:Y:S01]  /*56c0*/  IMAD.MOV.U32 R6, RZ, RZ, -0x1 ;  /* 0xffffffffff067424 */ /* 0x000fe200078e00ff */
[----:B------:R-:W-:Y:S02]  /*56d0*/  IADD3.X R5, R5, UR7, RZ, P1, !PT ;  /* 0x0000000705057c10 */ /* 0x000fe40008ffe4ff */
[----:B------:R-:W-:-:S02]  /*56e0*/  ISETP.GE.U32.AND P0, PT, R4, UR8, PT ;  /* 0x0000000804007c0c */ /* 0x000fc4000bf06070 */
[----:B0-----:R-:W-:Y:S02]  /*56f0*/  SHF.R.U32.HI R8, RZ, 0x2, R7 ;  /* 0x00000002ff087819 */ /* 0x001fe40000011607 */
[----:B------:R-:W-:Y:S02]  /*5700*/  ISETP.GE.U32.AND.EX P0, PT, R5, UR9, PT, P0 ;  /* 0x0000000905007c0c */ /* 0x000fe4000bf06100 */
[----:B------:R-:W-:Y:S01]  /*5710*/  @P2 LOP3.LUT R3, R3, 0x1, R8, 0x78, !PT ;  /* 0x0000000103032812 */ /* 0x000fe200078e7808 */
[----:B------:R-:W-:Y:S01]  /*5720*/  IMAD R10, R8, -0x6, R9 ;  /* 0xfffffffa080a7824 */ /* 0x000fe200078e0209 */
[----:B------:R-:W-:-:S09]  /*5730*/  PRMT R7, RZ, 0x7610, R7 ;  /* 0x00007610ff077816 */ /* 0x000fd20000000007 */
[----:B------:R-:W-:Y:S05]  /*5740*/  @P0 BRA `(.L_x_101) ;  /* 0x0000000400480947 */ /* 0x000fea0003800000 */
[----:B------:R-:W0:Y:S01]  /*5750*/  S2R R19, SR_CTAID.X ;  /* 0x0000000000137919 */ /* 0x000e220000002500 */
[----:B------:R-:W-:Y:S01]  /*5760*/  ULDC UR8, c[0x0][0x150] ;  /* 0x0000540000087ab9 */ /* 0x000fe20000000800 */
[----:B------:R-:W1:Y:S01]  /*5770*/  LDC R8, c[0x0][0x144] ;  /* 0x00005100ff087b82 */ /* 0x000e620000000800 */
[----:B------:R-:W-:Y:S01]  /*5780*/  ULDC UR11, c[0x0][0x730] ;  /* 0x0001cc00000b7ab9 */ /* 0x000fe20000000800 */
[----:B------:R-:W2:Y:S06]  /*5790*/  S2R R21, SR_CTAID.Y ;  /* 0x0000000000157919 */ /* 0x000eac0000002600 */
[----:B------:R-:W3:Y:S01]  /*57a0*/  LDC R22, c[0x0][0x148] ;  /* 0x00005200ff167b82 */ /* 0x000ee20000000800 */
[----:B0-----:R-:W-:-:S02]  /*57b0*/  I2FP.F32.U32 R6, R19 ;  /* 0x0000001300067245 */ /* 0x001fc40000201000 */
[----:B--2---:R-:W-:-:S03]  /*57c0*/  I2FP.F32.U32 R7, R21 ;  /* 0x0000001500077245 */ /* 0x004fc60000201000 */
[----:B------:R-:W-:Y:S01]  /*57d0*/  FMUL R6, R6, UR8 ;  /* 0x0000000806067c20 */ /* 0x000fe20008400000 */
[----:B------:R-:W-:Y:S02]  /*57e0*/  ULDC UR8, c[0x0][0x154] ;  /* 0x0000550000087ab9 */ /* 0x000fe40000000800 */
[----:B------:R-:W-:Y:S01]  /*57f0*/  FMUL R9, R7, UR8 ;  /* 0x0000000807097c20 */ /* 0x000fe20008400000 */
[----:B------:R-:W-:Y:S02]  /*5800*/  ULDC.64 UR8, c[0x0][0x728] ;  /* 0x0001ca0000087ab9 */ /* 0x000fe40000000a00 */
[----:B------:R-:W0:Y:S01]  /*5810*/  F2I.U32.TRUNC.NTZ R6, R6 ;  /* 0x0000000600067305 */ /* 0x000e22000020f000 */
[----:B------:R-:W-:-:S04]  /*5820*/  ISETP.NE.U32.AND P0, PT, RZ, UR8, PT ;  /* 0x00000008ff007c0c */ /* 0x000fc8000bf05070 */
[----:B------:R-:W-:-:S03]  /*5830*/  ISETP.NE.AND.EX P0, PT, RZ, UR9, PT, P0 ;  /* 0x00000009ff007c0c */ /* 0x000fc6000bf05300 */
[----:B------:R-:W2:Y:S01]  /*5840*/  F2I.U32.TRUNC.NTZ R9, R9 ;  /* 0x0000000900097305 */ /* 0x000ea2000020f000 */
[----:B0-----:R-:W-:Y:S02]  /*5850*/  IMAD.MOV R7, RZ, RZ, -R6 ;  /* 0x000000ffff077224 */ /* 0x001fe400078e0a06 */
[----:B------:R-:W-:Y:S02]  /*5860*/  IMAD.MOV.U32 R6, RZ, RZ, R4 ;  /* 0x000000ffff067224 */ /* 0x000fe400078e0004 */
[----:B-1----:R-:W-:Y:S02]  /*5870*/  IMAD R19, R8, R7, R19 ;  /* 0x0000000708137224 */ /* 0x002fe400078e0213 */
[----:B------:R-:W-:Y:S02]  /*5880*/  IMAD.MOV.U32 R7, RZ, RZ, R5 ;  /* 0x000000ffff077224 */ /* 0x000fe400078e0005 */
[----:B--2---:R-:W-:Y:S01]  /*5890*/  IMAD.MOV R24, RZ, RZ, -R9 ;  /* 0x000000ffff187224 */ /* 0x004fe200078e0a09 */
[----:B---3--:R-:W-:Y:S06]  /*58a0*/  @!P0 BRA `(.L_x_102) ;  /* 0x0000000000288947 */ /* 0x008fec0003800000 */
[----:B------:R-:W-:Y:S02]  /*58b0*/  ULDC UR10, c[0x0][0x734] ;  /* 0x0001cd00000a7ab9 */ /* 0x000fe40000000800 */
[----:B------:R-:W-:-:S05]  /*58c0*/  IADD3 R7, P0, R4, UR10, RZ ;  /* 0x0000000a04077c10 */ /* 0x000fca000ff1e0ff */
[----:B------:R-:W-:-:S04]  /*58d0*/  IMAD.X R23, RZ, RZ, R5, P0 ;  /* 0x000000ffff177224 */ /* 0x000fc800000e0605 */
[----:B------:R-:W-:-:S04]  /*58e0*/  IMAD.WIDE.U32 R8, R23, UR8, RZ ;  /* 0x0000000817087c25 */ /* 0x000fc8000f8e00ff */
[----:B------:R-:W-:-:S04]  /*58f0*/  IMAD.WIDE.U32 R8, P0, R7, UR9, R8 ;  /* 0x0000000907087c25 */ /* 0x000fc8000f800008 */
[----:B------:R-:W-:-:S04]  /*5900*/  IMAD.WIDE.U32 R6, R7, UR8, RZ ;  /* 0x0000000807067c25 */ /* 0x000fc8000f8e00ff */
[----:B------:R-:W-:Y:S01]  /*5910*/  IMAD.MOV.U32 R6, RZ, RZ, R9 ;  /* 0x000000ffff067224 */ /* 0x000fe200078e0009 */
[----:B------:R-:W-:Y:S01]  /*5920*/  IADD3 RZ, P1, R7, R8, RZ ;  /* 0x0000000807ff7210 */ /* 0x000fe20007f3e0ff */
[----:B------:R-:W-:-:S04]  /*5930*/  IMAD.X R7, RZ, RZ, RZ, P0 ;  /* 0x000000ffff077224 */ /* 0x000fc800000e06ff */
[----:B------:R-:W-:-:S08]  /*5940*/  IMAD.WIDE.U32.X R6, R23, UR9, R6, P1 ;  /* 0x0000000917067c25 */ /* 0x000fd000088e0406 */
.L_x_102:
[--C-:B------:R-:W-:Y:S01]  /*5950*/  SHF.R.U64 R20, R6, UR11, R7.reuse ;  /* 0x0000000b06147c19 */ /* 0x100fe20008001207 */
[----:B------:R-:W-:Y:S01]  /*5960*/  ULDC.64 UR8, c[0x0][0x720] ;  /* 0x0001c80000087ab9 */ /* 0x000fe20000000a00 */
[----:B------:R-:W-:Y:S01]  /*5970*/  SHF.R.U32.HI R6, RZ, UR11, R7 ;  /* 0x0000000bff067c19 */ /* 0x000fe20008011607 */
[----:B------:R-:W-:Y:S01]  /*5980*/  ULDC.64 UR10, c[0x0][0x740] ;  /* 0x0001d000000a7ab9 */ /* 0x000fe20000000a00 */
[----:B------:R-:W-:Y:S01]  /*5990*/  IADD3 R7, P0, RZ, -R20, RZ ;  /* 0x80000014ff077210 */ /* 0x000fe20007f1e0ff */
[----:B------:R-:W-:-:S04]  /*59a0*/  @P3 IMAD R19, R22, R24, R21 ;  /* 0x0000001816133224 */ /* 0x000fc800078e0215 */
[----:B------:R-:W-:Y:S01]  /*59b0*/  IMAD.X R6, RZ, RZ, ~R6, P0 ;  /* 0x000000ffff067224 */ /* 0x000fe200000e0e06 */
[----:B------:R-:W-:-:S03]  /*59c0*/  ISETP.NE.U32.AND P0, PT, RZ, UR10, PT ;  /* 0x0000000aff007c0c */ /* 0x000fc6000bf05070 */
[----:B------:R-:W-:Y:S01]  /*59d0*/  IMAD R6, R6, UR8, RZ ;  /* 0x0000000806067c24 */ /* 0x000fe2000f8e02ff */
[----:B------:R-:W-:-:S03]  /*59e0*/  ISETP.NE.AND.EX P0, PT, RZ, UR11, PT, P0 ;  /* 0x0000000bff007c0c */ /* 0x000fc6000bf05300 */
[C---:B------:R-:W-:Y:S02]  /*59f0*/  IMAD R9, R7.reuse, UR9, R6 ;  /* 0x0000000907097c24 */ /* 0x040fe4000f8e0206 */
[----:B------:R-:W-:Y:S01]  /*5a00*/  IMAD.WIDE.U32 R6, R7, UR8, R4 ;  /* 0x0000000807067c25 */ /* 0x000fe2000f8e0004 */
[----:B------:R-:W-:-:S03]  /*5a10*/  ULDC UR8, c[0x0][0x718] ;  /* 0x0001c60000087ab9 */ /* 0x000fc60000000800 */
[----:B------:R-:W-:-:S05]  /*5a20*/  IMAD.IADD R7, R7, 0x1, R9 ;  /* 0x0000000107077824 */ /* 0x000fca00078e0209 */
[--C-:B------:R-:W-:Y:S02]  /*5a30*/  SHF.R.U64 R21, R6, UR8, R7.reuse ;  /* 0x0000000806157c19 */ /* 0x100fe40008001207 */
[----:B------:R-:W-:Y:S01]  /*5a40*/  SHF.R.U32.HI R6, RZ, UR8, R7 ;  /* 0x00000008ff067c19 */ /* 0x000fe20008011607 */
[----:B------:R-:W-:-:S03]  /*5a50*/  ULDC UR8, c[0x0][0x708] ;  /* 0x0001c20000087ab9 */ /* 0x000fc60000000800 */
[--C-:B------:R-:W-:Y:S02]  /*5a60*/  SHF.R.U64 R24, R21, UR8, R6.reuse ;  /* 0x0000000815187c19 */ /* 0x100fe40008001206 */
[----:B------:R-:W-:Y:S01]  /*5a70*/  SHF.R.U32.HI R7, RZ, UR8, R6 ;  /* 0x00000008ff077c19 */ /* 0x000fe20008011606 */
[----:B------:R-:W-:-:S03]  /*5a80*/  ULDC UR8, c[0x0][0x758] ;  /* 0x0001d60000087ab9 */ /* 0x000fc60000000800 */
[--C-:B------:R-:W-:Y:S02]  /*5a90*/  SHF.R.U64 R22, R24, UR8, R7.reuse ;  /* 0x0000000818167c19 */ /* 0x100fe40008001207 */
[----:B------:R-:W-:-:S03]  /*5aa0*/  SHF.R.U32.HI R23, RZ, UR8, R7 ;  /* 0x00000008ff177c19 */ /* 0x000fc60008011607 */
[----:B------:R-:W-:Y:S02]  /*5ab0*/  IMAD.MOV.U32 R6, RZ, RZ, R22 ;  /* 0x000000ffff067224 */ /* 0x000fe400078e0016 */
[----:B------:R-:W-:Y:S01]  /*5ac0*/  IMAD.MOV.U32 R7, RZ, RZ, R23 ;  /* 0x000000ffff077224 */ /* 0x000fe200078e0017 */
[----:B------:R-:W-:Y:S06]  /*5ad0*/  @!P0 BRA `(.L_x_103) ;  /* 0x0000000000288947 */ /* 0x000fec0003800000 */
        /* <DEDUP_REMOVED lines=10> */
.L_x_103:
[----:B------:R-:W-:Y:S01]  /*5b80*/  ULDC UR8, c[0x0][0x748] ;  /* 0x0001d20000087ab9 */ /* 0x000fe20000000800 */
[----:B------:R-:W-:Y:S02]  /*5b90*/  LOP3.LUT R21, R21, UR4, RZ, 0xc0, !PT ;  /* 0x0000000415157c12 */ /* 0x000fe4000f8ec0ff */
[----:B------:R-:W-:Y:S01]  /*5ba0*/  SHF.R.U64 R7, R6, UR8, R7 ;  /* 0x0000000806077c19 */ /* 0x000fe20008001207 */
[----:B------:R-:W-:Y:S01]  /*5bb0*/  ULDC UR8, c[0x0][0x738] ;  /* 0x0001ce0000087ab9 */ /* 0x000fe20000000800 */
[----:B------:R-:W-:-:S05]  /*5bc0*/  LOP3.LUT R6, R24, UR6, RZ, 0xc0, !PT ;  /* 0x0000000618067c12 */ /* 0x000fca000f8ec0ff */
[----:B------:R-:W-:Y:S02]  /*5bd0*/  IMAD R6, R7, UR5, R6 ;  /* 0x0000000507067c24 */ /* 0x000fe4000f8e0206 */
[----:B------:R-:W-:-:S04]  /*5be0*/  IMAD.MOV R7, RZ, RZ, -R7 ;  /* 0x000000ffff077224 */ /* 0x000fc800078e0a07 */
[----:B------:R-:W-:Y:S01]  /*5bf0*/  IMAD R22, R7, UR8, R22 ;  /* 0x0000000807167c24 */ /* 0x000fe2000f8e0216 */
[----:B------:R-:W-:Y:S01]  /*5c00*/  ULDC UR8, c[0x0][0x710] ;  /* 0x0001c40000087ab9 */ /* 0x000fe20000000800 */
[----:B------:R-:W-:Y:S02]  /*5c10*/  IMAD.MOV.U32 R7, RZ, RZ, 0x1 ;  /* 0x00000001ff077424 */ /* 0x000fe400078e00ff */
[----:B------:R-:W-:Y:S01]  /*5c20*/  IMAD R19, R6, UR8, R19 ;  /* 0x0000000806137c24 */ /* 0x000fe2000f8e0213 */
[----:B------:R-:W-:Y:S02]  /*5c30*/  ULDC UR8, c[0x0][0x700] ;  /* 0x0001c00000087ab9 */ /* 0x000fe40000000800 */
[----:B------:R-:W-:-:S05]  /*5c40*/  IMAD R22, R22, UR8, R21 ;  /* 0x0000000816167c24 */ /* 0x000fca000f8e0215 */
[----:B------:R-:W-:Y:S02]  /*5c50*/  SEL R6, R22, R19, !P3 ;  /* 0x0000001316067207 */ /* 0x000fe40005800000 */
[----:B------:R-:W-:-:S07]  /*5c60*/  SEL R19, R19, R22, !P3 ;  /* 0x0000001613137207 */ /* 0x000fce0005800000 */
.L_x_101:
[----:B------:R-:W-:Y:S05]  /*5c70*/  BSYNC B1 ;  /* 0x0000000000017941 */ /* 0x000fea0003800000 */
.L_x_100:
[----:B------:R-:W-:-:S13]  /*5c80*/  LOP3.LUT P0, RZ, R7, 0xff, RZ, 0xc0, !PT ;  /* 0x000000ff07ff7812 */ /* 0x000fda000780c0ff */
[----:B------:R-:W-:Y:S05]  /*5c90*/  @P0 BRA `(.L_x_104) ;  /* 0xfffffff000f40947 */ /* 0x000fea000383ffff */
[----:B------:R-:W-:Y:S05]  /*5ca0*/  BSYNC B0 ;  /* 0x0000000000007941 */ /* 0x000fea0003800000 */
.L_x_93:
[----:B------:R-:W-:-:S03]  /*5cb0*/  UMOV UR8, 0xffffffff ;  /* 0xffffffff00087882 */ /* 0x000fc60000000000 */
[----:B------:R-:W-:Y:S05]  /*5cc0*/  BRA.DIV UR8, `(.L_x_105) ;  /* 0x00000006084c7947 */ /* 0x000fea000b800000 */
[----:B------:R-:W-:-:S13]  /*5cd0*/  ELECT P0, URZ, PT ;  /* 0x00000000003f782f */ /* 0x000fda0003800000 */
.L_x_121:
[----:B------:R-:W-:Y:S04]  /*5ce0*/  BSSY B0, `(.L_x_106) ;  /* 0x000003d000007945 */ /* 0x000fe80003800000 */
[----:B------:R-:W-:Y:S05]  /*5cf0*/  @!P0 BRA `(.L_x_107) ;  /* 0x0000000000ec8947 */ /* 0x000fea0003800000 */
[----:B------:R-:W-:-:S04]  /*5d00*/  LOP3.LUT R2, R2, 0x2, RZ, 0xfc, !PT ;  /* 0x0000000202027812 */ /* 0x000fc800078efcff */
[----:B------:R-:W-:-:S13]  /*5d10*/  ISETP.NE.AND P0, PT, R2, 0x3, PT ;  /* 0x000000030200780c */ /* 0x000fda0003f05270 */
[----:B------:R-:W-:Y:S05]  /*5d20*/  @!P0 BRA `(.L_x_108) ;  /* 0x0000000000048947 */ /* 0x000fea0003800000 */
[----:B------:R-:W-:Y:S01]  /*5d30*/  BPT.TRAP 0x1 ;  /* 0x000000040000795c */ /* 0x000fe20000300000 */
.L_x_108:
[----:B------:R-:W0:Y:S01]  /*5d40*/  S2R R5, SR_CgaCtaId ;  /* 0x0000000000057919 */ /* 0x000e220000008800 */
[----:B------:R-:W-:Y:S02]  /*5d50*/  MOV R0, 0x400 ;  /* 0x0000040000007802 */ /* 0x000fe40000000f00 */
[----:B------:R-:W-:Y:S02]  /*5d60*/  SHF.L.U32 R2, R3, 0x1f, RZ ;  /* 0x0000001f03027819 */ /* 0x000fe400000006ff */
[----:B0-----:R-:W-:-:S05]  /*5d70*/  LEA R5, R5, R0, 0x18 ;  /* 0x0000000005057211 */ /* 0x001fca00078ec0ff */
[----:B------:R-:W-:-:S04]  /*5d80*/  VIADD R5, R5, 0x30 ;  /* 0x0000003005057836 */ /* 0x000fc80000000000 */
[C---:B------:R-:W-:Y:S02]  /*5d90*/  IMAD R7, R10.reuse, 0x8, R5 ;  /* 0x000000080a077824 */ /* 0x040fe400078e0205 */
[----:B------:R-:W-:Y:S02]  /*5da0*/  VIADD R10, R10, 0x1 ;  /* 0x000000010a0a7836 */ /* 0x000fe40000000000 */
[----:B------:R-:W0:Y:S03]  /*5db0*/  SYNCS.PHASECHK.TRANS64.TRYWAIT P0, [R7+URZ], R2 ;  /* 0x00000002070075a7 */ /* 0x000e26000800017f */
[----:B------:R-:W-:-:S04]  /*5dc0*/  ISETP.NE.AND P1, PT, R10, 0x6, PT ;  /* 0x000000060a00780c */ /* 0x000fc80003f25270 */
[----:B------:R-:W-:Y:S02]  /*5dd0*/  SEL R0, RZ, 0x1, P1 ;  /* 0x00000001ff007807 */ /* 0x000fe40000800000 */
[----:B------:R-:W-:Y:S02]  /*5de0*/  SEL R10, R10, RZ, P1 ;  /* 0x000000ff0a0a7207 */ /* 0x000fe40000800000 */
[----:B------:R-:W-:-:S03]  /*5df0*/  LOP3.LUT R9, R3, R0, RZ, 0x3c, !PT ;  /* 0x0000000003097212 */ /* 0x000fc600078e3cff */
[----:B------:R-:W-:Y:S01]  /*5e00*/  IMAD R6, R10, 0x8, R5 ;  /* 0x000000080a067824 */ /* 0x000fe200078e0205 */
[----:B------:R-:W-:Y:S01]  /*5e10*/  SHF.L.U32 R3, R9, 0x1f, RZ ;  /* 0x0000001f09037819 */ /* 0x000fe200000006ff */
[----:B0-----:R-:W-:Y:S06]  /*5e20*/  @!P0 BRA `(.L_x_109) ;  /* 0x0000000400148947 */ /* 0x001fec0003800000 */
.L_x_122:
[----:B------:R-:W1:Y:S01]  /*5e30*/  SYNCS.PHASECHK.TRANS64.TRYWAIT P0, [R6+URZ], R3 ;  /* 0x00000003060075a7 */ /* 0x000e62000800017f */
[----:B------:R-:W-:-:S05]  /*5e40*/  VIADD R0, R10, 0x1 ;  /* 0x000000010a007836 */ /* 0x000fca0000000000 */
[----:B------:R-:W-:-:S04]  /*5e50*/  ISETP.NE.AND P1, PT, R0, 0x6, PT ;  /* 0x000000060000780c */ /* 0x000fc80003f25270 */
[----:B0-----:R-:W-:Y:S02]  /*5e60*/  SEL R2, RZ, 0x1, P1 ;  /* 0x00000001ff027807 */ /* 0x001fe40000800000 */
[----:B------:R-:W-:Y:S02]  /*5e70*/  SEL R0, R0, RZ, P1 ;  /* 0x000000ff00007207 */ /* 0x000fe40000800000 */
[----:B------:R-:W-:-:S03]  /*5e80*/  LOP3.LUT R9, R9, R2, RZ, 0x3c, !PT ;  /* 0x0000000209097212 */ /* 0x000fc600078e3cff */
[----:B------:R-:W-:Y:S01]  /*5e90*/  IMAD R7, R0, 0x8, R5 ;  /* 0x0000000800077824 */ /* 0x000fe200078e0205 */
[----:B------:R-:W-:Y:S01]  /*5ea0*/  SHF.L.U32 R4, R9, 0x1f, RZ ;  /* 0x0000001f09047819 */ /* 0x000fe200000006ff */
[----:B-1----:R-:W-:Y:S06]  /*5eb0*/  @!P0 BRA `(.L_x_110) ;  /* 0x0000000400048947 */ /* 0x002fec0003800000 */
.L_x_123:
[----:B------:R-:W1:Y:S01]  /*5ec0*/  SYNCS.PHASECHK.TRANS64.TRYWAIT P0, [R7+URZ], R4 ;  /* 0x00000004070075a7 */ /* 0x000e62000800017f */
[----:B------:R-:W-:-:S05]  /*5ed0*/  VIADD R0, R0, 0x1 ;  /* 0x0000000100007836 */ /* 0x000fca0000000000 */
[----:B------:R-:W-:-:S04]  /*5ee0*/  ISETP.NE.AND P1, PT, R0, 0x6, PT ;  /* 0x000000060000780c */ /* 0x000fc80003f25270 */
[----:B------:R-:W-:Y:S02]  /*5ef0*/  SEL R2, RZ, 0x1, P1 ;  /* 0x00000001ff027807 */ /* 0x000fe40000800000 */
[----:B------:R-:W-:Y:S02]  /*5f00*/  SEL R0, R0, RZ, P1 ;  /* 0x000000ff00007207 */ /* 0x000fe40000800000 */
[----:B------:R-:W-:-:S03]  /*5f10*/  LOP3.LUT R9, R9, R2, RZ, 0x3c, !PT ;  /* 0x0000000209097212 */ /* 0x000fc600078e3cff */
[----:B0-----:R-:W-:Y:S01]  /*5f20*/  IMAD R6, R0, 0x8, R5 ;  /* 0x0000000800067824 */ /* 0x001fe200078e0205 */
[----:B------:R-:W-:Y:S01]  /*5f30*/  SHF.L.U32 R3, R9, 0x1f, RZ ;  /* 0x0000001f09037819 */ /* 0x000fe200000006ff */
[----:B-1----:R-:W-:Y:S06]  /*5f40*/  @!P0 BRA `(.L_x_111) ;  /* 0x0000000000f48947 */ /* 0x002fec0003800000 */
.L_x_124:
        /* <DEDUP_REMOVED lines=9> */
.L_x_125:
[----:B------:R-:W1:Y:S01]  /*5fe0*/  SYNCS.PHASECHK.TRANS64.TRYWAIT P0, [R7+URZ], R4 ;  /* 0x00000004070075a7 */ /* 0x000e62000800017f */
[----:B------:R-:W-:-:S05]  /*5ff0*/  VIADD R0, R0, 0x1 ;  /* 0x0000000100007836 */ /* 0x000fca0000000000 */
[----:B------:R-:W-:-:S04]  /*6000*/  ISETP.NE.AND P1, PT, R0, 0x6, PT ;  /* 0x000000060000780c */ /* 0x000fc80003f25270 */
[----:B------:R-:W-:Y:S02]  /*6010*/  SEL R2, RZ, 0x1, P1 ;  /* 0x00000001ff027807 */ /* 0x000fe40000800000 */
[----:B------:R-:W-:Y:S02]  /*6020*/  SEL R0, R0, RZ, P1 ;  /* 0x000000ff00007207 */ /* 0x000fe40000800000 */
[----:B------:R-:W-:Y:S01]  /*6030*/  LOP3.LUT R2, R9, R2, RZ, 0x3c, !PT ;  /* 0x0000000209027212 */ /* 0x000fe200078e3cff */
[----:B-1----:R-:W-:Y:S06]  /*6040*/  @!P0 BRA `(.L_x_113) ;  /* 0x0000000000dc8947 */ /* 0x002fec0003800000 */
.L_x_126:
[----:B------:R-:W-:Y:S01]  /*6050*/  IMAD R5, R0, 0x8, R5 ;  /* 0x0000000800057824 */ /* 0x000fe200078e0205 */
[----:B------:R-:W-:-:S07]  /*6060*/  SHF.L.U32 R0, R2, 0x1f, RZ ;  /* 0x0000001f02007819 */ /* 0x000fce00000006ff */
.L_x_114:
[----:B--2---:R2:W3:Y:S02]  /*6070*/  SYNCS.PHASECHK.TRANS64.TRYWAIT P0, [R5+URZ], R0 ;  /* 0x00000000050075a7 */ /* 0x0044e4000800017f */
[----:B---3--:R-:W-:Y:S05]  /*6080*/  @!P0 NANOSLEEP.SYNCS 0x989680 ;  /* 0x009896800000895d */ /* 0x008fea0003900000 */
[----:B------:R-:W3:Y:S02]  /*6090*/  @!P0 SYNCS.PHASECHK.TRANS64 P0, [R5+URZ], R0 ;  /* 0x00000000050085a7 */ /* 0x000ee4000800007f */
[----:B---3--:R-:W-:Y:S05]  /*60a0*/  @!P0 BRA `(.L_x_114) ;  /* 0xfffffffc00f08947 */ /* 0x008fea000383ffff */
.L_x_107:
[----:B------:R-:W-:Y:S05]  /*60b0*/  BSYNC B0 ;  /* 0x0000000000007941 */ /* 0x000fea0003800000 */
.L_x_106:
[----:B------:R-:W-:Y:S05]  /*60c0*/  EXIT ;  /* 0x000000000000794d */ /* 0x000fea0003800000 */
.L_x_21:
[----:B-1----:R-:W-:-:S04]  /*60d0*/  IMAD.U32 R16, RZ, RZ, UR8 ;  /* 0x00000008ff107e24 */ /* 0x002fc8000f8e00ff */
[----:B------:R1:W4:Y:S03]  /*60e0*/  SYNCS.PHASECHK.TRANS64.TRYWAIT P1, [R16+URZ], R13 ;  /* 0x0000000d100075a7 */ /* 0x000326000802017f */
[----:B----4-:R-:W-:Y:S05]  /*60f0*/  @!P1 NANOSLEEP.SYNCS 0x989680 ;  /* 0x009896800000995d */ /* 0x010fea0003900000 */
[----:B------:R-:W4:Y:S02]  /*6100*/  @!P1 SYNCS.PHASECHK.TRANS64 P1, [R16+URZ], R13 ;  /* 0x0000000d100095a7 */ /* 0x000f24000802007f */
[----:B----4-:R-:W-:Y:S05]  /*6110*/  @!P1 BRA `(.L_x_21) ;  /* 0xfffffffc00ec9947 */ /* 0x010fea000383ffff */
[----:B------:R-:W-:Y:S05]  /*6120*/  BRA `(.L_x_20) ;  /* 0xffffffb400187947 */ /* 0x000fea000383ffff */
.L_x_94:
[----:B------:R-:W-:Y:S01]  /*6130*/  BSSY B1, `(.L_x_115) ;  /* 0x0000006000017945 */ /* 0x000fe20003800000 */
[----:B------:R-:W-:-:S07]  /*6140*/  IMAD.MOV.U32 R7, RZ, RZ, -0x1 ;  /* 0xffffffffff077424 */ /* 0x000fce00078e00ff */
[----:B------:R-:W-:Y:S05]  /*6150*/  WARPSYNC.COLLECTIVE R7, `(.L_x_116) ;  /* 0x00000000070c7348 */ /* 0x000fea0003c00000 */
[----:B------:R-:W-:Y:S02]  /*6160*/  ELECT P0, UR62, PT ;  /* 0x00000000003e782f */ /* 0x000fe40003800000 */
[----:B------:R-:W-:Y:S01]  /*6170*/  MOV R7, UR62 ;  /* 0x0000003e00077c02 */ /* 0x000fe20008000f00 */
[----:B------:R-:W-:Y:S10]  /*6180*/  ENDCOLLECTIVE ;  /* 0x000000000000791b */ /* 0x000ff40003800000 */
.L_x_116:
[----:B------:R-:W-:Y:S05]  /*6190*/  BSYNC B1 ;  /* 0x0000000000017941 */ /* 0x000fea0003800000 */
.L_x_115:
[----:B------:R-:W-:Y:S05]  /*61a0*/  BRA `(.L_x_117) ;  /* 0xffffffec00bc7947 */ /* 0x000fea000383ffff */
.L_x_97:
[----:B-1----:R1:W2:Y:S02]  /*61b0*/  SYNCS.PHASECHK.TRANS64.TRYWAIT P0, [R24+URZ+0x30], R21 ;  /* 0x00003015180075a7 */ /* 0x0022a4000800017f */
[----:B--2---:R-:W-:Y:S05]  /*61c0*/  @!P0 NANOSLEEP.SYNCS 0x989680 ;  /* 0x009896800000895d */ /* 0x004fea0003900000 */
[----:B------:R-:W2:Y:S02]  /*61d0*/  @!P0 SYNCS.PHASECHK.TRANS64 P0, [R24+URZ+0x30], R21 ;  /* 0x00003015180085a7 */ /* 0x000ea4000800007f */
[----:B--2---:R-:W-:Y:S05]  /*61e0*/  @!P0 BRA `(.L_x_97) ;  /* 0xfffffffc00f08947 */ /* 0x004fea000383ffff */
[----:B------:R-:W-:Y:S05]  /*61f0*/  BRA `(.L_x_118) ;  /* 0xfffffff000007947 */ /* 0x000fea000383ffff */
.L_x_105:
[----:B------:R-:W-:Y:S01]  /*6200*/  BSSY B0, `(.L_x_119) ;  /* 0x0000006000007945 */ /* 0x000fe20003800000 */
[----:B------:R-:W-:-:S07]  /*6210*/  IMAD.MOV.U32 R7, RZ, RZ, -0x1 ;  /* 0xffffffffff077424 */ /* 0x000fce00078e00ff */
[----:B------:R-:W-:Y:S05]  /*6220*/  WARPSYNC.COLLECTIVE R7, `(.L_x_120) ;  /* 0x00000000070c7348 */ /* 0x000fea0003c00000 */
[----:B------:R-:W-:Y:S02]  /*6230*/  ELECT P0, UR62, PT ;  /* 0x00000000003e782f */ /* 0x000fe40003800000 */
[----:B------:R-:W-:Y:S01]  /*6240*/  MOV R7, UR62 ;  /* 0x0000003e00077c02 */ /* 0x000fe20008000f00 */
[----:B------:R-:W-:Y:S10]  /*6250*/  ENDCOLLECTIVE ;  /* 0x000000000000791b */ /* 0x000ff40003800000 */
.L_x_120:
[----:B------:R-:W-:Y:S05]  /*6260*/  BSYNC B0 ;  /* 0x0000000000007941 */ /* 0x000fea0003800000 */
.L_x_119:
[----:B------:R-:W-:Y:S05]  /*6270*/  BRA `(.L_x_121) ;  /* 0xfffffff800987947 */ /* 0x000fea000383ffff */
.L_x_109:
[----:B0-----:R0:W1:Y:S02]  /*6280*/  SYNCS.PHASECHK.TRANS64.TRYWAIT P0, [R7+URZ], R2 ;  /* 0x00000002070075a7 */ /* 0x001064000800017f */
[----:B-1----:R-:W-:Y:S05]  /*6290*/  @!P0 NANOSLEEP.SYNCS 0x989680 ;  /* 0x009896800000895d */ /* 0x002fea0003900000 */
[----:B------:R-:W1:Y:S02]  /*62a0*/  @!P0 SYNCS.PHASECHK.TRANS64 P0, [R7+URZ], R2 ;  /* 0x00000002070085a7 */ /* 0x000e64000800007f */
[----:B-1----:R-:W-:Y:S05]  /*62b0*/  @!P0 BRA `(.L_x_109) ;  /* 0xfffffffc00f08947 */ /* 0x002fea000383ffff */
[----:B------:R-:W-:Y:S05]  /*62c0*/  BRA `(.L_x_122) ;  /* 0xfffffff800d87947 */ /* 0x000fea000383ffff */
.L_x_110:
[----:B0-----:R0:W1:Y:S02]  /*62d0*/  SYNCS.PHASECHK.TRANS64.TRYWAIT P0, [R6+URZ], R3 ;  /* 0x00000003060075a7 */ /* 0x001064000800017f */
[----:B-1----:R-:W-:Y:S05]  /*62e0*/  @!P0 NANOSLEEP.SYNCS 0x989680 ;  /* 0x009896800000895d */ /* 0x002fea0003900000 */
[----:B------:R-:W1:Y:S02]  /*62f0*/  @!P0 SYNCS.PHASECHK.TRANS64 P0, [R6+URZ], R3 ;  /* 0x00000003060085a7 */ /* 0x000e64000800007f */
[----:B-1----:R-:W-:Y:S05]  /*6300*/  @!P0 BRA `(.L_x_110) ;  /* 0xfffffffc00f08947 */ /* 0x002fea000383ffff */
[----:B------:R-:W-:Y:S05]  /*6310*/  BRA `(.L_x_123) ;  /* 0xfffffff800e87947 */ /* 0x000fea000383ffff */
.L_x_111:
[----:B0-----:R0:W1:Y:S02]  /*6320*/  SYNCS.PHASECHK.TRANS64.TRYWAIT P0, [R7+URZ], R4 ;  /* 0x00000004070075a7 */ /* 0x001064000800017f */
[----:B-1----:R-:W-:Y:S05]  /*6330*/  @!P0 NANOSLEEP.SYNCS 0x989680 ;  /* 0x009896800000895d */ /* 0x002fea0003900000 */
[----:B------:R-:W1:Y:S02]  /*6340*/  @!P0 SYNCS.PHASECHK.TRANS64 P0, [R7+URZ], R4 ;  /* 0x00000004070085a7 */ /* 0x000e64000800007f */
[----:B-1----:R-:W-:Y:S05]  /*6350*/  @!P0 BRA `(.L_x_111) ;  /* 0xfffffffc00f08947 */ /* 0x002fea000383ffff */
[----:B------:R-:W-:Y:S05]  /*6360*/  BRA `(.L_x_124) ;  /* 0xfffffff800f87947 */ /* 0x000fea000383ffff */
.L_x_112:
[----:B0-----:R0:W1:Y:S02]  /*6370*/  SYNCS.PHASECHK.TRANS64.TRYWAIT P0, [R6+URZ], R3 ;  /* 0x00000003060075a7 */ /* 0x001064000800017f */
[----:B-1----:R-:W-:Y:S05]  /*6380*/  @!P0 NANOSLEEP.SYNCS 0x989680 ;  /* 0x009896800000895d */ /* 0x002fea0003900000 */
[----:B------:R-:W1:Y:S02]  /*6390*/  @!P0 SYNCS.PHASECHK.TRANS64 P0, [R6+URZ], R3 ;  /* 0x00000003060085a7 */ /* 0x000e64000800007f */
[----:B-1----:R-:W-:Y:S05]  /*63a0*/  @!P0 BRA `(.L_x_112) ;  /* 0xfffffffc00f08947 */ /* 0x002fea000383ffff */
[----:B------:R-:W-:Y:S05]  /*63b0*/  BRA `(.L_x_125) ;  /* 0xfffffffc00087947 */ /* 0x000fea000383ffff */
.L_x_113:
[----:B-1----:R1:W2:Y:S02]  /*63c0*/  SYNCS.PHASECHK.TRANS64.TRYWAIT P0, [R7+URZ], R4 ;  /* 0x00000004070075a7 */ /* 0x0022a4000800017f */
[----:B--2---:R-:W-:Y:S05]  /*63d0*/  @!P0 NANOSLEEP.SYNCS 0x989680 ;  /* 0x009896800000895d */ /* 0x004fea0003900000 */
[----:B------:R-:W2:Y:S02]  /*63e0*/  @!P0 SYNCS.PHASECHK.TRANS64 P0, [R7+URZ], R4 ;  /* 0x00000004070085a7 */ /* 0x000ea4000800007f */
[----:B--2---:R-:W-:Y:S05]  /*63f0*/  @!P0 BRA `(.L_x_113) ;  /* 0xfffffffc00f08947 */ /* 0x004fea000383ffff */
[----:B------:R-:W-:Y:S05]  /*6400*/  BRA `(.L_x_126) ;  /* 0xfffffffc00107947 */ /* 0x000fea000383ffff */
.L_x_127:
[----:B------:R-:W-:-:S00]  /*6410*/  BRA `(.L_x_127) ;  /* 0xfffffffc00fc7947 */ /* 0x000fc0000383ffff */
[----:B------:R-:W-:-:S00]  /*6420*/  NOP ;  /* 0x0000000000007918 */ /* 0x000fc00000000000 */
        /* <DEDUP_REMOVED lines=13> */
.L_x_128:


//--------------------- .nv.shared._ZN7cutlass13device_kernelINS_4gemm6kernel13GemmUniversalIN4cute5tupleIJiiiiEEENS1_10collective13CollectiveMmaINS1_40MainloopSm90TmaGmmaWarpSpecializedSparseILi6ENS5_IJNS4_1CILi1EEENSA_ILi2EEESB_EEENS1_35KernelTmaWarpSpecializedCooperativeEEENS5_IJNSA_ILi128EEENSA_ILi64EEESG_EEENS_10bfloat16_tENS5_IJNS4_6LayoutINS5_IJiNS5_IJSC_iEEEiEEENS5_IJlNS5_IJSB_SC_EEElEEEEENSK_INS5_IJNS5_IJNS5_IJNSA_ILi8EEESC_NSA_ILi4EEEEEEiEEENS5_IJNS5_IJNSA_ILi16EEESC_SR_EEEiEEEiEEENS5_IJNS5_IJNS5_IJSG_SU_NSA_ILi2048EEEEEENSA_ILi8192EEEEEENS5_IJNS5_IJSB_NSA_ILi1024EEENSA_ILi32EEEEEElEEElEEEEEEEESJ_NS5_IJlSB_lEEENS4_8TiledMMAINS4_8MMA_AtomIJNS4_4SM904GMMA6SPARSE28GMMA_64x64x32_F32BF16BF16_SSILNS1D_5MajorE0ELS1G_0ELNS1D_7ScaleInE1ELS1H_1ELNS1D_9SparseSelE0EEEEEENSK_INS5_IJSC_SB_SB_EEENS5_IJSB_NSA_ILi0EEES1M_EEEEENS5_IJNS4_10UnderscoreES1P_S1P_EEEEENS4_23SM90_TMA_LOAD_MULTICASTENS4_14ComposedLayoutINS4_7SwizzleILi3ELi4ELi3EEENS4_25smem_sparse_ptr_flag_bitsILi2ELi16EEENSK_INS5_IJNS5_IJSB_SQ_EEENS5_IJSC_SH_EEEEEENS5_IJNS5_IJS1M_SG_EEESN_EEEEEEEvNS4_8identityENS4_13SM90_TMA_LOADENS1T_IS1V_NS4_18smem_ptr_flag_bitsILi16EEENSK_INS5_IJSQ_SH_EEENS5_IJSH_SB_EEEEEEEvS25_EENS_8epilogue10collective6detail29Sm90TmaWarpSpecializedAdapterINS2F_15DefaultEpilogueIfNS5_IJSB_llEEES2J_NS2E_6thread17LinearCombinationIfLi1EffLNS2K_9ScaleType4KindE0ELNS_15FloatRoundStyleE2EfEENS1_15EpilogueDefaultEEEEEvvEEEEvNT_6ParamsE --------------------------
	.section	.nv.shared._ZN7cutlass13device_kernelINS_4gemm6kernel13GemmUniversalIN4cute5tupleIJiiiiEEENS1_10collective13CollectiveMmaINS1_40MainloopSm90TmaGmmaWarpSpecializedSparseILi6ENS5_IJNS4_1CILi1EEENSA_ILi2EEESB_EEENS1_35KernelTmaWarpSpecializedCooperativeEEENS5_IJNSA_ILi128EEENSA_ILi64EEESG_EEENS_10bfloat16_tENS5_IJNS4_6LayoutINS5_IJiNS5_IJSC_iEEEiEEENS5_IJlNS5_IJSB_SC_EEElEEEEENSK_INS5_IJNS5_IJNS5_IJNSA_ILi8EEESC_NSA_ILi4EEEEEEiEEENS5_IJNS5_IJNSA_ILi16EEESC_SR_EEEiEEEiEEENS5_IJNS5_IJNS5_IJSG_SU_NSA_ILi2048EEEEEENSA_ILi8192EEEEEENS5_IJNS5_IJSB_NSA_ILi1024EEENSA_ILi32EEEEEElEEElEEEEEEEESJ_NS5_IJlSB_lEEENS4_8TiledMMAINS4_8MMA_AtomIJNS4_4SM904GMMA6SPARSE28GMMA_64x64x32_F32BF16BF16_SSILNS1D_5MajorE0ELS1G_0ELNS1D_7ScaleInE1ELS1H_1ELNS1D_9SparseSelE0EEEEEENSK_INS5_IJSC_SB_SB_EEENS5_IJSB_NSA_ILi0EEES1M_EEEEENS5_IJNS4_10UnderscoreES1P_S1P_EEEEENS4_23SM90_TMA_LOAD_MULTICASTENS4_14ComposedLayoutINS4_7SwizzleILi3ELi4ELi3EEENS4_25smem_sparse_ptr_flag_bitsILi2ELi16EEENSK_INS5_IJNS5_IJSB_SQ_EEENS5_IJSC_SH_EEEEEENS5_IJNS5_IJS1M_SG_EEESN_EEEEEEEvNS4_8identityENS4_13SM90_TMA_LOADENS1T_IS1V_NS4_18smem_ptr_flag_bitsILi16EEENSK_INS5_IJSQ_SH_EEENS5_IJSH_SB_EEEEEEEvS25_EENS_8epilogue10collective6detail29Sm90TmaWarpSpecializedAdapterINS2F_15DefaultEpilogueIfNS5_IJSB_llEEES2J_NS2E_6thread17LinearCombinationIfLi1EffLNS2K_9ScaleType4KindE0ELNS_15FloatRoundStyleE2EfEENS1_15EpilogueDefaultEEEEEvvEEEEvNT_6ParamsE,"aw",@nobits
	.sectionflags	@""
	.align	16
	.zero		1024


//--------------------- .nv.shared.reserved.0     --------------------------
	.section	.nv.shared.reserved.0,"aw",@nobits
	.weak		__nv_reservedSMEM_offset_0_alias
	.size		__nv_reservedSMEM_offset_0_alias, 0, 0
	.other		__nv_reservedSMEM_offset_0_alias,@"STO_CUDA_RESERVED_SHARED STV_DEFAULT"
__nv_reservedSMEM_offset_0_alias:
	.zero		0


//--------------------- .nv.global                --------------------------
	.section	.nv.global,"aw",@nobits
.nv.global:
	.type		_ZN39_INTERNAL_421cf37f_4_k_cu_696abbc3_36134cute1_E,@object
	.size		_ZN39_INTERNAL_421cf37f_4_k_cu_696abbc3_36134cute1_E,(_ZN39_INTERNAL_421cf37f_4_k_cu_696abbc3_36134cuda3std3__45__cpo6cbeginE - _ZN39_INTERNAL_421cf37f_4_k_cu_696abbc3_36134cute1_E)
_ZN39_INTERNAL_421cf37f_4_k_cu_696abbc3_36134cute1_E:
	.zero		1
	.type		_ZN39_INTERNAL_421cf37f_4_k_cu_696abbc3_36134cuda3std3__45__cpo6cbeginE,@object
	.size		_ZN39_INTERNAL_421cf37f_4_k_cu_696abbc3_36134cuda3std3__45__cpo6cbeginE,(_ZN39_INTERNAL_421cf37f_4_k_cu_696abbc3_36134cuda3std3__48in_placeE - _ZN39_INTERNAL_421cf37f_4_k_cu_696abbc3_36134cuda3std3__45__cpo6cbeginE)
_ZN39_INTERNAL_421cf37f_4_k_cu_696abbc3_36134cuda3std3__45__cpo6cbeginE:
	.zero		1
	.type		_ZN39_INTERNAL_421cf37f_4_k_cu_696abbc3_36134cuda3std3__48in_placeE,@object
	.size		_ZN39_INTERNAL_421cf37f_4_k_cu_696abbc3_36134cuda3std3__48in_placeE,(_ZN39_INTERNAL_421cf37f_4_k_cu_696abbc3_36134cuda3std6ranges3__45__cpo9iter_moveE - _ZN39_INTERNAL_421cf37f_4_k_cu_696abbc3_36134cuda3std3__48in_placeE)
_ZN39_INTERNAL_421cf37f_4_k_cu_696abbc3_36134cuda3std3__48in_placeE:
	.zero		1
	.type		_ZN39_INTERNAL_421cf37f_4_k_cu_696abbc3_36134cuda3std6ranges3__45__cpo9iter_moveE,@object
	.size		_ZN39_INTERNAL_421cf37f_4_k_cu_696abbc3_36134cuda3std6ranges3__45__cpo9iter_moveE,(_ZN39_INTERNAL_421cf37f_4_k_cu_696abbc3_36134cuda3std3__45__cpo5beginE - _ZN39_INTERNAL_421cf37f_4_k_cu_696abbc3_36134cuda3std6ranges3__45__cpo9iter_moveE)
_ZN39_INTERNAL_421cf37f_4_k_cu_696abbc3_36134cuda3std6ranges3__45__cpo9iter_moveE:
	.zero		1
	.type		_ZN39_INTERNAL_421cf37f_4_k_cu_696abbc3_36134cuda3std3__45__cpo5beginE,@object
	.size		_ZN39_INTERNAL_421cf37f_4_k_cu_696abbc3_36134cuda3std3__45__cpo5beginE,(_ZN39_INTERNAL_421cf37f_4_k_cu_696abbc3_36134cuda3std3__441_GLOBAL__N__421cf37f_4_k_cu_696abbc3_36136ignoreE - _ZN39_INTERNAL_421cf37f_4_k_cu_696abbc3_36134cuda3std3__45__cpo5beginE)
_ZN39_INTERNAL_421cf37f_4_k_cu_696abbc3_36134cuda3std3__45__cpo5beginE:
	.zero		1
	.type		_ZN39_INTERNAL_421cf37f_4_k_cu_696abbc3_36134cuda3std3__441_GLOBAL__N__421cf37f_4_k_cu_696abbc3_36136ignoreE,@object
	.size		_ZN39_INTERNAL_421cf37f_4_k_cu_696abbc3_36134cuda3std3__441_GLOBAL__N__421cf37f_4_k_cu_696abbc3_36136ignoreE,(_ZN39_INTERNAL_421cf37f_4_k_cu_696abbc3_36134cute7productE - _ZN39_INTERNAL_421cf37f_4_k_cu_696abbc3_36134cuda3std3__441_GLOBAL__N__421cf37f_4_k_cu_696abbc3_36136ignoreE)
_ZN39_INTERNAL_421cf37f_4_k_cu_696abbc3_36134cuda3std3__441_GLOBAL__N__421cf37f_4_k_cu_696abbc3_36136ignoreE:
	.zero		1
	.type		_ZN39_INTERNAL_421cf37f_4_k_cu_696abbc3_36134cute7productE,@object
	.size		_ZN39_INTERNAL_421cf37f_4_k_cu_696abbc3_36134cute7productE,(_ZN39_INTERNAL_421cf37f_4_k_cu_696abbc3_36134cuda3std3__45__cpo3endE - _ZN39_INTERNAL_421cf37f_4_k_cu_696abbc3_36134cute7productE)
_ZN39_INTERNAL_421cf37f_4_k_cu_696abbc3_36134cute7productE:
	.zero		1
	.type		_ZN39_INTERNAL_421cf37f_4_k_cu_696abbc3_36134cuda3std3__45__cpo3endE,@object
	.size		_ZN39_INTERNAL_421cf37f_4_k_cu_696abbc3_36134cuda3std3__45__cpo3endE,(_ZN39_INTERNAL_421cf37f_4_k_cu_696abbc3_36134cuda3std3__419piecewise_constructE - _ZN39_INTERNAL_421cf37f_4_k_cu_696abbc3_36134cuda3std3__45__cpo3endE)
_ZN39_INTERNAL_421cf37f_4_k_cu_696abbc3_36134cuda3std3__45__cpo3endE:
	.zero		1
	.type		_ZN39_INTERNAL_421cf37f_4_k_cu_696abbc3_36134cuda3std3__419piecewise_constructE,@object
	.size		_ZN39_INTERNAL_421cf37f_4_k_cu_696abbc3_36134cuda3std3__419piecewise_constructE,(_ZN39_INTERNAL_421cf37f_4_k_cu_696abbc3_36134cuda3std3__45__cpo4cendE - _ZN39_INTERNAL_421cf37f_4_k_cu_696abbc3_36134cuda3std3__419piecewise_constructE)
_ZN39_INTERNAL_421cf37f_4_k_cu_696abbc3_36134cuda3std3__419piecewise_constructE:
	.zero		1
	.type		_ZN39_INTERNAL_421cf37f_4_k_cu_696abbc3_36134cuda3std3__45__cpo4cendE,@object
	.size		_ZN39_INTERNAL_421cf37f_4_k_cu_696abbc3_36134cuda3std3__45__cpo4cendE,(_ZN39_INTERNAL_421cf37f_4_k_cu_696abbc3_36134cuda3std6ranges3__45__cpo4swapE - _ZN39_INTERNAL_421cf37f_4_k_cu_696abbc3_36134cuda3std3__45__cpo4cendE)
_ZN39_INTERNAL_421cf37f_4_k_cu_696abbc3_36134cuda3std3__45__cpo4cendE:
	.zero		1
	.type		_ZN39_INTERNAL_421cf37f_4_k_cu_696abbc3_36134cuda3std6ranges3__45__cpo4swapE,@object
	.size		_ZN39_INTERNAL_421cf37f_4_k_cu_696abbc3_36134cuda3std6ranges3__45__cpo4swapE,(.L_7 - _ZN39_INTERNAL_421cf37f_4_k_cu_696abbc3_36134cuda3std6ranges3__45__cpo4swapE)
_ZN39_INTERNAL_421cf37f_4_k_cu_696abbc3_36134cuda3std6ranges3__45__cpo4swapE:
	.zero		1
.L_7:


//--------------------- .nv.constant0._ZN7cutlass13device_kernelINS_4gemm6kernel13GemmUniversalIN4cute5tupleIJiiiiEEENS1_10collective13CollectiveMmaINS1_40MainloopSm90TmaGmmaWarpSpecializedSparseILi6ENS5_IJNS4_1CILi1EEENSA_ILi2EEESB_EEENS1_35KernelTmaWarpSpecializedCooperativeEEENS5_IJNSA_ILi128EEENSA_ILi64EEESG_EEENS_10bfloat16_tENS5_IJNS4_6LayoutINS5_IJiNS5_IJSC_iEEEiEEENS5_IJlNS5_IJSB_SC_EEElEEEEENSK_INS5_IJNS5_IJNS5_IJNSA_ILi8EEESC_NSA_ILi4EEEEEEiEEENS5_IJNS5_IJNSA_ILi16EEESC_SR_EEEiEEEiEEENS5_IJNS5_IJNS5_IJSG_SU_NSA_ILi2048EEEEEENSA_ILi8192EEEEEENS5_IJNS5_IJSB_NSA_ILi1024EEENSA_ILi32EEEEEElEEElEEEEEEEESJ_NS5_IJlSB_lEEENS4_8TiledMMAINS4_8MMA_AtomIJNS4_4SM904GMMA6SPARSE28GMMA_64x64x32_F32BF16BF16_SSILNS1D_5MajorE0ELS1G_0ELNS1D_7ScaleInE1ELS1H_1ELNS1D_9SparseSelE0EEEEEENSK_INS5_IJSC_SB_SB_EEENS5_IJSB_NSA_ILi0EEES1M_EEEEENS5_IJNS4_10UnderscoreES1P_S1P_EEEEENS4_23SM90_TMA_LOAD_MULTICASTENS4_14ComposedLayoutINS4_7SwizzleILi3ELi4ELi3EEENS4_25smem_sparse_ptr_flag_bitsILi2ELi16EEENSK_INS5_IJNS5_IJSB_SQ_EEENS5_IJSC_SH_EEEEEENS5_IJNS5_IJS1M_SG_EEESN_EEEEEEEvNS4_8identityENS4_13SM90_TMA_LOADENS1T_IS1V_NS4_18smem_ptr_flag_bitsILi16EEENSK_INS5_IJSQ_SH_EEENS5_IJSH_SB_EEEEEEEvS25_EENS_8epilogue10collective6detail29Sm90TmaWarpSpecializedAdapterINS2F_15DefaultEpilogueIfNS5_IJSB_llEEES2J_NS2E_6thread17LinearCombinationIfLi1EffLNS2K_9ScaleType4KindE0ELNS_15FloatRoundStyleE2EfEENS1_15EpilogueDefaultEEEEEvvEEEEvNT_6ParamsE --------------------------
	.section	.nv.constant0._ZN7cutlass13device_kernelINS_4gemm6kernel13GemmUniversalIN4cute5tupleIJiiiiEEENS1_10collective13CollectiveMmaINS1_40MainloopSm90TmaGmmaWarpSpecializedSparseILi6ENS5_IJNS4_1CILi1EEENSA_ILi2EEESB_EEENS1_35KernelTmaWarpSpecializedCooperativeEEENS5_IJNSA_ILi128EEENSA_ILi64EEESG_EEENS_10bfloat16_tENS5_IJNS4_6LayoutINS5_IJiNS5_IJSC_iEEEiEEENS5_IJlNS5_IJSB_SC_EEElEEEEENSK_INS5_IJNS5_IJNS5_IJNSA_ILi8EEESC_NSA_ILi4EEEEEEiEEENS5_IJNS5_IJNSA_ILi16EEESC_SR_EEEiEEEiEEENS5_IJNS5_IJNS5_IJSG_SU_NSA_ILi2048EEEEEENSA_ILi8192EEEEEENS5_IJNS5_IJSB_NSA_ILi1024EEENSA_ILi32EEEEEElEEElEEEEEEEESJ_NS5_IJlSB_lEEENS4_8TiledMMAINS4_8MMA_AtomIJNS4_4SM904GMMA6SPARSE28GMMA_64x64x32_F32BF16BF16_SSILNS1D_5MajorE0ELS1G_0ELNS1D_7ScaleInE1ELS1H_1ELNS1D_9SparseSelE0EEEEEENSK_INS5_IJSC_SB_SB_EEENS5_IJSB_NSA_ILi0EEES1M_EEEEENS5_IJNS4_10UnderscoreES1P_S1P_EEEEENS4_23SM90_TMA_LOAD_MULTICASTENS4_14ComposedLayoutINS4_7SwizzleILi3ELi4ELi3EEENS4_25smem_sparse_ptr_flag_bitsILi2ELi16EEENSK_INS5_IJNS5_IJSB_SQ_EEENS5_IJSC_SH_EEEEEENS5_IJNS5_IJS1M_SG_EEESN_EEEEEEEvNS4_8identityENS4_13SM90_TMA_LOADENS1T_IS1V_NS4_18smem_ptr_flag_bitsILi16EEENSK_INS5_IJSQ_SH_EEENS5_IJSH_SB_EEEEEEEvS25_EENS_8epilogue10collective6detail29Sm90TmaWarpSpecializedAdapterINS2F_15DefaultEpilogueIfNS5_IJSB_llEEES2J_NS2E_6thread17LinearCombinationIfLi1EffLNS2K_9ScaleType4KindE0ELNS_15FloatRoundStyleE2EfEENS1_15EpilogueDefaultEEEEEvvEEEEvNT_6ParamsE,"a",@progbits
	.sectionflags	@""
	.align	4
.nv.constant0._ZN7cutlass13device_kernelINS_4gemm6kernel13GemmUniversalIN4cute5tupleIJiiiiEEENS1_10collective13CollectiveMmaINS1_40MainloopSm90TmaGmmaWarpSpecializedSparseILi6ENS5_IJNS4_1CILi1EEENSA_ILi2EEESB_EEENS1_35KernelTmaWarpSpecializedCooperativeEEENS5_IJNSA_ILi128EEENSA_ILi64EEESG_EEENS_10bfloat16_tENS5_IJNS4_6LayoutINS5_IJiNS5_IJSC_iEEEiEEENS5_IJlNS5_IJSB_SC_EEElEEEEENSK_INS5_IJNS5_IJNS5_IJNSA_ILi8EEESC_NSA_ILi4EEEEEEiEEENS5_IJNS5_IJNSA_ILi16EEESC_SR_EEEiEEEiEEENS5_IJNS5_IJNS5_IJSG_SU_NSA_ILi2048EEEEEENSA_ILi8192EEEEEENS5_IJNS5_IJSB_NSA_ILi1024EEENSA_ILi32EEEEEElEEElEEEEEEEESJ_NS5_IJlSB_lEEENS4_8TiledMMAINS4_8MMA_AtomIJNS4_4SM904GMMA6SPARSE28GMMA_64x64x32_F32BF16BF16_SSILNS1D_5MajorE0ELS1G_0ELNS1D_7ScaleInE1ELS1H_1ELNS1D_9SparseSelE0EEEEEENSK_INS5_IJSC_SB_SB_EEENS5_IJSB_NSA_ILi0EEES1M_EEEEENS5_IJNS4_10UnderscoreES1P_S1P_EEEEENS4_23SM90_TMA_LOAD_MULTICASTENS4_14ComposedLayoutINS4_7SwizzleILi3ELi4ELi3EEENS4_25smem_sparse_ptr_flag_bitsILi2ELi16EEENSK_INS5_IJNS5_IJSB_SQ_EEENS5_IJSC_SH_EEEEEENS5_IJNS5_IJS1M_SG_EEESN_EEEEEEEvNS4_8identityENS4_13SM90_TMA_LOADENS1T_IS1V_NS4_18smem_ptr_flag_bitsILi16EEENSK_INS5_IJSQ_SH_EEENS5_IJSH_SB_EEEEEEEvS25_EENS_8epilogue10collective6detail29Sm90TmaWarpSpecializedAdapterINS2F_15DefaultEpilogueIfNS5_IJSB_llEEES2J_NS2E_6thread17LinearCombinationIfLi1EffLNS2K_9ScaleType4KindE0ELNS_15FloatRoundStyleE2EfEENS1_15EpilogueDefaultEEEEEvvEEEEvNT_6ParamsE:
	.zero		1920


//--------------------- SYMBOLS --------------------------

	.type		.nv.reservedSmem.offset0,@object
	.size		.nv.reservedSmem.offset0,0x4
